	.target	sm_90a

	.elftype	@"ET_EXEC"


//--------------------- .note.nv.tkinfo           --------------------------
	.section	.note.nv.tkinfo,"",@"SHT_NOTE"
	.sectionflags	@"SHF_NOTE_NV_TKINFO"
	.tkinfo
        /*0018*/ 	.word	0x00000002
        /*0030*/ 	.string	""
        /*0030*/ 	.string	"ptxas"
        /*0030*/ 	.string	"Cuda compilation tools, release 13.0, V13.0.88"
        /*0030*/ 	.string	"Build cuda_13.0.r13.0/compiler.36424714_0"
        /*0030*/ 	.string	"-arch sm_90a -m 64 "



//--------------------- .note.nv.cuinfo           --------------------------
	.section	.note.nv.cuinfo,"",@"SHT_NOTE"
	.sectionflags	@"SHF_NOTE_NV_CUINFO"
        /*0018*/ 	.short	0x0002
        /*001a*/ 	.short	0x005a
        /*001c*/ 	.short	0x0082
	.zero		2


//--------------------- .nv.info                  --------------------------
	.section	.nv.info,"",@"SHT_CUDA_INFO"
	.align	4


	//----- nvinfo : EIATTR_REGCOUNT
	.align		4
        /*0000*/ 	.byte	0x04, 0x2f
        /*0002*/ 	.short	(.L_15 - .L_14)
	.align		4
.L_14:
        /*0004*/ 	.word	index@(_ZN7cutlass13device_kernelINS_4gemm6kernel13GemmUniversalIN4cute5tupleIJiiiiEEENS1_10collective13CollectiveMmaINS1_34MainloopSm90TmaGmmaWarpSpecializedILi14ENS5_IJNS4_1CILi1EEESB_SB_EEENS1_32KernelTmaWarpSpecializedPingpongEEENS5_IJNSA_ILi64EEENSA_ILi192EEENSA_ILi32EEEEEENS_6half_tENS5_IJlSB_lEEESJ_SK_NS4_8TiledMMAINS4_8MMA_AtomIJNS4_4SM904GMMA26MMA_64x192x16_F32F16F16_SSILNSO_5MajorE0ELSQ_0ELNSO_7ScaleInE1ELSR_1EEEEEENS4_6LayoutISC_NS5_IJNSA_ILi0EEESV_SV_EEEEENS5_IJNS4_10UnderscoreESY_SY_EEEEENS4_13SM90_TMA_LOADENS4_14ComposedLayoutINS4_7SwizzleILi2ELi4ELi3EEENS4_18smem_ptr_flag_bitsILi16EEENSU_INS5_IJNSA_ILi8EEESH_EEENS5_IJSH_SB_EEEEEEEvNS4_8identityES11_S1B_vS1C_EENS_8epilogue10collective6detail29Sm90TmaWarpSpecializedAdapterINS1F_15DefaultEpilogueISJ_SK_SK_NS1E_6thread17LinearCombinationISJ_Li1EffLNS1J_9ScaleType4KindE0ELNS_15FloatRoundStyleE2ESJ_EENS1_15EpilogueDefaultEEEEEvvEEEEvNT_6ParamsE)
        /*0008*/ 	.word	0x000000a8


	//----- nvinfo : EIATTR_FRAME_SIZE
	.align		4
.L_15:
        /*000c*/ 	.byte	0x04, 0x11
        /*000e*/ 	.short	(.L_17 - .L_16)
	.align		4
.L_16:
        /*0010*/ 	.word	index@(_ZN7cutlass13device_kernelINS_4gemm6kernel13GemmUniversalIN4cute5tupleIJiiiiEEENS1_10collective13CollectiveMmaINS1_34MainloopSm90TmaGmmaWarpSpecializedILi14ENS5_IJNS4_1CILi1EEESB_SB_EEENS1_32KernelTmaWarpSpecializedPingpongEEENS5_IJNSA_ILi64EEENSA_ILi192EEENSA_ILi32EEEEEENS_6half_tENS5_IJlSB_lEEESJ_SK_NS4_8TiledMMAINS4_8MMA_AtomIJNS4_4SM904GMMA26MMA_64x192x16_F32F16F16_SSILNSO_5MajorE0ELSQ_0ELNSO_7ScaleInE1ELSR_1EEEEEENS4_6LayoutISC_NS5_IJNSA_ILi0EEESV_SV_EEEEENS5_IJNS4_10UnderscoreESY_SY_EEEEENS4_13SM90_TMA_LOADENS4_14ComposedLayoutINS4_7SwizzleILi2ELi4ELi3EEENS4_18smem_ptr_flag_bitsILi16EEENSU_INS5_IJNSA_ILi8EEESH_EEENS5_IJSH_SB_EEEEEEEvNS4_8identityES11_S1B_vS1C_EENS_8epilogue10collective6detail29Sm90TmaWarpSpecializedAdapterINS1F_15DefaultEpilogueISJ_SK_SK_NS1E_6thread17LinearCombinationISJ_Li1EffLNS1J_9ScaleType4KindE0ELNS_15FloatRoundStyleE2ESJ_EENS1_15EpilogueDefaultEEEEEvvEEEEvNT_6ParamsE)
        /*0014*/ 	.word	0x00000008


	//----- nvinfo : EIATTR_MIN_STACK_SIZE
	.align		4
.L_17:
        /*0018*/ 	.byte	0x04, 0x12
        /*001a*/ 	.short	(.L_19 - .L_18)
	.align		4
.L_18:
        /*001c*/ 	.word	index@(_ZN7cutlass13device_kernelINS_4gemm6kernel13GemmUniversalIN4cute5tupleIJiiiiEEENS1_10collective13CollectiveMmaINS1_34MainloopSm90TmaGmmaWarpSpecializedILi14ENS5_IJNS4_1CILi1EEESB_SB_EEENS1_32KernelTmaWarpSpecializedPingpongEEENS5_IJNSA_ILi64EEENSA_ILi192EEENSA_ILi32EEEEEENS_6half_tENS5_IJlSB_lEEESJ_SK_NS4_8TiledMMAINS4_8MMA_AtomIJNS4_4SM904GMMA26MMA_64x192x16_F32F16F16_SSILNSO_5MajorE0ELSQ_0ELNSO_7ScaleInE1ELSR_1EEEEEENS4_6LayoutISC_NS5_IJNSA_ILi0EEESV_SV_EEEEENS5_IJNS4_10UnderscoreESY_SY_EEEEENS4_13SM90_TMA_LOADENS4_14ComposedLayoutINS4_7SwizzleILi2ELi4ELi3EEENS4_18smem_ptr_flag_bitsILi16EEENSU_INS5_IJNSA_ILi8EEESH_EEENS5_IJSH_SB_EEEEEEEvNS4_8identityES11_S1B_vS1C_EENS_8epilogue10collective6detail29Sm90TmaWarpSpecializedAdapterINS1F_15DefaultEpilogueISJ_SK_SK_NS1E_6thread17LinearCombinationISJ_Li1EffLNS1J_9ScaleType4KindE0ELNS_15FloatRoundStyleE2ESJ_EENS1_15EpilogueDefaultEEEEEvvEEEEvNT_6ParamsE)
        /*0020*/ 	.word	0x00000008
.L_19:


//--------------------- .nv.compat                --------------------------
	.section	.nv.compat,"",@"SHT_CUDA_COMPAT_INFO"
	.align	4
        /*0000*/ 	.byte	0x02, 0x09, 0x01, 0x00, 0x02, 0x02, 0x04, 0x00, 0x02, 0x05, 0x05, 0x00, 0x03, 0x07, 0x01, 0x01
        /*0010*/ 	.byte	0x02, 0x03, 0x01, 0x00, 0x02, 0x06, 0x01, 0x00, 0x04, 0x0b, 0x08, 0x00, 0x00, 0x00, 0x00, 0x00
        /*0020*/ 	.byte	0x00, 0x00, 0x00, 0x00


//--------------------- .nv.info._ZN7cutlass13device_kernelINS_4gemm6kernel13GemmUniversalIN4cute5tupleIJiiiiEEENS1_10collective13CollectiveMmaINS1_34MainloopSm90TmaGmmaWarpSpecializedILi14ENS5_IJNS4_1CILi1EEESB_SB_EEENS1_32KernelTmaWarpSpecializedPingpongEEENS5_IJNSA_ILi64EEENSA_ILi192EEENSA_ILi32EEEEEENS_6half_tENS5_IJlSB_lEEESJ_SK_NS4_8TiledMMAINS4_8MMA_AtomIJNS4_4SM904GMMA26MMA_64x192x16_F32F16F16_SSILNSO_5MajorE0ELSQ_0ELNSO_7ScaleInE1ELSR_1EEEEEENS4_6LayoutISC_NS5_IJNSA_ILi0EEESV_SV_EEEEENS5_IJNS4_10UnderscoreESY_SY_EEEEENS4_13SM90_TMA_LOADENS4_14ComposedLayoutINS4_7SwizzleILi2ELi4ELi3EEENS4_18smem_ptr_flag_bitsILi16EEENSU_INS5_IJNSA_ILi8EEESH_EEENS5_IJSH_SB_EEEEEEEvNS4_8identityES11_S1B_vS1C_EENS_8epilogue10collective6detail29Sm90TmaWarpSpecializedAdapterINS1F_15DefaultEpilogueISJ_SK_SK_NS1E_6thread17LinearCombinationISJ_Li1EffLNS1J_9ScaleType4KindE0ELNS_15FloatRoundStyleE2ESJ_EENS1_15EpilogueDefaultEEEEEvvEEEEvNT_6ParamsE --------------------------
	.section	.nv.info._ZN7cutlass13device_kernelINS_4gemm6kernel13GemmUniversalIN4cute5tupleIJiiiiEEENS1_10collective13CollectiveMmaINS1_34MainloopSm90TmaGmmaWarpSpecializedILi14ENS5_IJNS4_1CILi1EEESB_SB_EEENS1_32KernelTmaWarpSpecializedPingpongEEENS5_IJNSA_ILi64EEENSA_ILi192EEENSA_ILi32EEEEEENS_6half_tENS5_IJlSB_lEEESJ_SK_NS4_8TiledMMAINS4_8MMA_AtomIJNS4_4SM904GMMA26MMA_64x192x16_F32F16F16_SSILNSO_5MajorE0ELSQ_0ELNSO_7ScaleInE1ELSR_1EEEEEENS4_6LayoutISC_NS5_IJNSA_ILi0EEESV_SV_EEEEENS5_IJNS4_10UnderscoreESY_SY_EEEEENS4_13SM90_TMA_LOADENS4_14ComposedLayoutINS4_7SwizzleILi2ELi4ELi3EEENS4_18smem_ptr_flag_bitsILi16EEENSU_INS5_IJNSA_ILi8EEESH_EEENS5_IJSH_SB_EEEEEEEvNS4_8identityES11_S1B_vS1C_EENS_8epilogue10collective6detail29Sm90TmaWarpSpecializedAdapterINS1F_15DefaultEpilogueISJ_SK_SK_NS1E_6thread17LinearCombinationISJ_Li1EffLNS1J_9ScaleType4KindE0ELNS_15FloatRoundStyleE2ESJ_EENS1_15EpilogueDefaultEEEEEvvEEEEvNT_6ParamsE,"",@"SHT_CUDA_INFO"
	.sectionflags	@""
	.align	4


	//----- nvinfo : EIATTR_CUDA_API_VERSION
	.align		4
        /*0000*/ 	.byte	0x04, 0x37
        /*0002*/ 	.short	(.L_21 - .L_20)
.L_20:
        /*0004*/ 	.word	0x00000082


	//----- nvinfo : EIATTR_KPARAM_INFO
	.align		4
.L_21:
        /*0008*/ 	.byte	0x04, 0x17
        /*000a*/ 	.short	(.L_23 - .L_22)
.L_22:
        /*000c*/ 	.word	0x00000000
        /*0010*/ 	.short	0x0000
        /*0012*/ 	.short	0x0070
        /*0014*/ 	.byte	0x00, 0xf0, 0x01, 0x10


	//----- nvinfo : EIATTR_SPARSE_MMA_MASK
	.align		4
.L_23:
        /*0018*/ 	.byte	0x03, 0x50
        /*001a*/ 	.short	0x0000


	//----- nvinfo : EIATTR_MAXREG_COUNT
	.align		4
        /*001c*/ 	.byte	0x03, 0x1b
        /*001e*/ 	.short	0x00a8


	//----- nvinfo : EIATTR_NUM_BARRIERS
	.align		4
        /*0020*/ 	.byte	0x02, 0x4c
        /*0022*/ 	.byte	0x01
	.zero		1


	//----- nvinfo : EIATTR_EXTERNS
	.align		4
        /*0024*/ 	.byte	0x04, 0x0f
        /*0026*/ 	.short	(.L_25 - .L_24)


	//   ....[0]....
	.align		4
.L_24:
        /*0028*/ 	.word	index@(__assertfail)


	//----- nvinfo : EIATTR_ANNOTATIONS
	.align		4
.L_25:
        /*002c*/ 	.byte	0x04, 0x55
        /*002e*/ 	.short	(.L_27 - .L_26)


	//   ....[0]....
.L_26:
        /*0030*/ 	.word	0x00000001
        /*0034*/ 	.byte	0x40, 0x0c, 0x00, 0x00, 0x01, 0x00, 0x00, 0x00, 0x70, 0x13, 0x00, 0x00, 0x01, 0x00, 0x00, 0x00
        /*0044*/ 	.byte	0x40, 0x7e, 0x00, 0x00, 0x01, 0x00, 0x00, 0x00, 0xe0, 0x89, 0x00, 0x00


	//----- nvinfo : EIATTR_MERCURY_ISA_VERSION
	.align		4
.L_27:
        /*0050*/ 	.byte	0x03, 0x5f
        /*0052*/ 	.short	0x0101


	//----- nvinfo : EIATTR_INT_WARP_WIDE_INSTR_OFFSETS
	.align		4
        /*0054*/ 	.byte	0x04, 0x31
        /*0056*/ 	.short	(.L_29 - .L_28)


	//   ....[0]....
.L_28:
        /*0058*/ 	.word	0x000005a0


	//   ....[1]....
        /*005c*/ 	.word	0x000005c0


	//   ....[2]....
        /*0060*/ 	.word	0x00000640


	//   ....[3]....
        /*0064*/ 	.word	0x00000650


	//   ....[4]....
        /*0068*/ 	.word	0x00000660


	//   ....[5]....
        /*006c*/ 	.word	0x00000680


	//   ....[6]....
        /*0070*/ 	.word	0x000006d0


	//   ....[7]....
        /*0074*/ 	.word	0x000006f0


	//----- nvinfo : EIATTR_COOP_GROUP_MASK_REGIDS
	.align		4
.L_29:
        /*0078*/ 	.byte	0x04, 0x29
        /*007a*/ 	.short	(.L_31 - .L_30)


	//   ....[0]....
.L_30:
        /*007c*/ 	.word	0xffffffff


	//   ....[1]....
        /*0080*/ 	.word	0xffffffff


	//   ....[2]....
        /*0084*/ 	.word	0xffffffff


	//   ....[3]....
        /*0088*/ 	.word	0xffffffff


	//   ....[4]....
        /*008c*/ 	.word	0xffffffff


	//   ....[5]....
        /*0090*/ 	.word	0xffffffff


	//----- nvinfo : EIATTR_COOP_GROUP_INSTR_OFFSETS
	.align		4
.L_31:
        /*0094*/ 	.byte	0x04, 0x28
        /*0096*/ 	.short	(.L_33 - .L_32)


	//   ....[0]....
.L_32:
        /*0098*/ 	.word	0x00000070


	//   ....[1]....
        /*009c*/ 	.word	0x00000080


	//   ....[2]....
        /*00a0*/ 	.word	0x00000140


	//   ....[3]....
        /*00a4*/ 	.word	0x00000440


	//   ....[4]....
        /*00a8*/ 	.word	0x00000480


	//   ....[5]....
        /*00ac*/ 	.word	0x000004c0


	//----- nvinfo : EIATTR_REG_RECONFIG
	.align		4
.L_33:
        /*00b0*/ 	.byte	0x01, 0x54
	.zero		2


	//----- nvinfo : EIATTR_SYSCALL_OFFSETS
	.align		4
        /*00b4*/ 	.byte	0x04, 0x46
        /*00b6*/ 	.short	(.L_35 - .L_34)


	//   ....[0]....
.L_34:
        /*00b8*/ 	.word	0x000017d0


	//----- nvinfo : EIATTR_MBARRIER_INSTR_OFFSETS
	.align		4
.L_35:
        /*00bc*/ 	.byte	0x04, 0x39
        /*00be*/ 	.short	(.L_37 - .L_36)


	//   ....[0]....
.L_36:
        /*00c0*/ 	.word	0x00000260
        /*00c4*/ 	.word	0x000000ff
        /*00c8*/ 	.word	0x00000000
        /*00cc*/ 	.short	0x0100
        /*00ce*/ 	.byte	0x08
	.zero		1


	//   ....[1]....
        /*00d0*/ 	.word	0x00000270
        /*00d4*/ 	.word	0x000000ff
        /*00d8*/ 	.word	0x00000070
        /*00dc*/ 	.short	0x0100
        /*00de*/ 	.byte	0x08
	.zero		1


	//   ....[2]....
        /*00e0*/ 	.word	0x00000280
        /*00e4*/ 	.word	0x000000ff
        /*00e8*/ 	.word	0x00000008
        /*00ec*/ 	.short	0x0100
        /*00ee*/ 	.byte	0x08
	.zero		1


	//   ....[3]....
        /*00f0*/ 	.word	0x00000290
        /*00f4*/ 	.word	0x000000ff
        /*00f8*/ 	.word	0x00000078
        /*00fc*/ 	.short	0x0100
        /*00fe*/ 	.byte	0x08
	.zero		1


	//   ....[4]....
        /*0100*/ 	.word	0x000002a0
        /*0104*/ 	.word	0x000000ff
        /*0108*/ 	.word	0x00000010
        /*010c*/ 	.short	0x0100
        /*010e*/ 	.byte	0x08
	.zero		1


	//   ....[5]....
        /*0110*/ 	.word	0x000002b0
        /*0114*/ 	.word	0x000000ff
        /*0118*/ 	.word	0x00000080
        /*011c*/ 	.short	0x0100
        /*011e*/ 	.byte	0x08
	.zero		1


	//   ....[6]....
        /*0120*/ 	.word	0x000002c0
        /*0124*/ 	.word	0x000000ff
        /*0128*/ 	.word	0x00000018
        /*012c*/ 	.short	0x0100
        /*012e*/ 	.byte	0x08
	.zero		1


	//   ....[7]....
        /*0130*/ 	.word	0x000002d0
        /*0134*/ 	.word	0x000000ff
        /*0138*/ 	.word	0x00000088
        /*013c*/ 	.short	0x0100
        /*013e*/ 	.byte	0x08
	.zero		1


	//   ....[8]....
        /*0140*/ 	.word	0x000002e0
        /*0144*/ 	.word	0x000000ff
        /*0148*/ 	.word	0x00000020
        /*014c*/ 	.short	0x0100
        /*014e*/ 	.byte	0x08
	.zero		1


	//   ....[9]....
        /*0150*/ 	.word	0x000002f0
        /*0154*/ 	.word	0x000000ff
        /*0158*/ 	.word	0x00000090
        /*015c*/ 	.short	0x0100
        /*015e*/ 	.byte	0x08
	.zero		1


	//   ....[10]....
        /*0160*/ 	.word	0x00000300
        /*0164*/ 	.word	0x000000ff
        /*0168*/ 	.word	0x00000028
        /*016c*/ 	.short	0x0100
        /*016e*/ 	.byte	0x08
	.zero		1


	//   ....[11]....
        /*0170*/ 	.word	0x00000310
        /*0174*/ 	.word	0x000000ff
        /*0178*/ 	.word	0x00000098
        /*017c*/ 	.short	0x0100
        /*017e*/ 	.byte	0x08
	.zero		1


	//   ....[12]....
        /*0180*/ 	.word	0x00000320
        /*0184*/ 	.word	0x000000ff
        /*0188*/ 	.word	0x00000030
        /*018c*/ 	.short	0x0100
        /*018e*/ 	.byte	0x08
	.zero		1


	//   ....[13]....
        /*0190*/ 	.word	0x00000330
        /*0194*/ 	.word	0x000000ff
        /*0198*/ 	.word	0x000000a0
        /*019c*/ 	.short	0x0100
        /*019e*/ 	.byte	0x08
	.zero		1


	//   ....[14]....
        /*01a0*/ 	.word	0x00000340
        /*01a4*/ 	.word	0x000000ff
        /*01a8*/ 	.word	0x00000038
        /*01ac*/ 	.short	0x0100
        /*01ae*/ 	.byte	0x08
	.zero		1


	//   ....[15]....
        /*01b0*/ 	.word	0x00000350
        /*01b4*/ 	.word	0x000000ff
        /*01b8*/ 	.word	0x000000a8
        /*01bc*/ 	.short	0x0100
        /*01be*/ 	.byte	0x08
	.zero		1


	//   ....[16]....
        /*01c0*/ 	.word	0x00000360
        /*01c4*/ 	.word	0x000000ff
        /*01c8*/ 	.word	0x00000040
        /*01cc*/ 	.short	0x0100
        /*01ce*/ 	.byte	0x08
	.zero		1


	//   ....[17]....
        /*01d0*/ 	.word	0x00000370
        /*01d4*/ 	.word	0x000000ff
        /*01d8*/ 	.word	0x000000b0
        /*01dc*/ 	.short	0x0100
        /*01de*/ 	.byte	0x08
	.zero		1


	//   ....[18]....
        /*01e0*/ 	.word	0x00000380
        /*01e4*/ 	.word	0x000000ff
        /*01e8*/ 	.word	0x00000048
        /*01ec*/ 	.short	0x0100
        /*01ee*/ 	.byte	0x08
	.zero		1


	//   ....[19]....
        /*01f0*/ 	.word	0x00000390
        /*01f4*/ 	.word	0x000000ff
        /*01f8*/ 	.word	0x000000b8
        /*01fc*/ 	.short	0x0100
        /*01fe*/ 	.byte	0x08
	.zero		1


	//   ....[20]....
        /*0200*/ 	.word	0x000003a0
        /*0204*/ 	.word	0x000000ff
        /*0208*/ 	.word	0x00000050
        /*020c*/ 	.short	0x0100
        /*020e*/ 	.byte	0x08
	.zero		1


	//   ....[21]....
        /*0210*/ 	.word	0x000003b0
        /*0214*/ 	.word	0x000000ff
        /*0218*/ 	.word	0x000000c0
        /*021c*/ 	.short	0x0100
        /*021e*/ 	.byte	0x08
	.zero		1


	//   ....[22]....
        /*0220*/ 	.word	0x000003c0
        /*0224*/ 	.word	0x000000ff
        /*0228*/ 	.word	0x00000058
        /*022c*/ 	.short	0x0100
        /*022e*/ 	.byte	0x08
	.zero		1


	//   ....[23]....
        /*0230*/ 	.word	0x000003d0
        /*0234*/ 	.word	0x000000ff
        /*0238*/ 	.word	0x000000c8
        /*023c*/ 	.short	0x0100
        /*023e*/ 	.byte	0x08
	.zero		1


	//   ....[24]....
        /*0240*/ 	.word	0x000003e0
        /*0244*/ 	.word	0x000000ff
        /*0248*/ 	.word	0x00000060
        /*024c*/ 	.short	0x0100
        /*024e*/ 	.byte	0x08
	.zero		1


	//   ....[25]....
        /*0250*/ 	.word	0x000003f0
        /*0254*/ 	.word	0x000000ff
        /*0258*/ 	.word	0x000000d0
        /*025c*/ 	.short	0x0100
        /*025e*/ 	.byte	0x08
	.zero		1


	//   ....[26]....
        /*0260*/ 	.word	0x00000400
        /*0264*/ 	.word	0x000000ff
        /*0268*/ 	.word	0x00000068
        /*026c*/ 	.short	0x0100
        /*026e*/ 	.byte	0x08
	.zero		1


	//   ....[27]....
        /*0270*/ 	.word	0x00000410
        /*0274*/ 	.word	0x000000ff
        /*0278*/ 	.word	0x000000d8
        /*027c*/ 	.short	0x0100
        /*027e*/ 	.byte	0x08
	.zero		1


	//   ....[28]....
        /*0280*/ 	.word	0x00000730
        /*0284*/ 	.word	0x000000ff
        /*0288*/ 	.word	0x00000110
        /*028c*/ 	.short	0x0100
        /*028e*/ 	.byte	0x08
	.zero		1


	//   ....[29]....
        /*0290*/ 	.word	0x000007a0
        /*0294*/ 	.word	0x000000ff
        /*0298*/ 	.word	0x00000118
        /*029c*/ 	.short	0x0100
        /*029e*/ 	.byte	0x08
	.zero		1


	//   ....[30]....
        /*02a0*/ 	.word	0x000007c0
        /*02a4*/ 	.word	0x000000ff
        /*02a8*/ 	.word	0x000000f0
        /*02ac*/ 	.short	0x0100
        /*02ae*/ 	.byte	0x09
	.zero		1


	//   ....[31]....
        /*02b0*/ 	.word	0x000007d0
        /*02b4*/ 	.word	0x000000ff
        /*02b8*/ 	.word	0x000000f8
        /*02bc*/ 	.short	0x0100
        /*02be*/ 	.byte	0x09
	.zero		1


	//   ....[32]....
        /*02c0*/ 	.word	0x000007e0
        /*02c4*/ 	.word	0x000000ff
        /*02c8*/ 	.word	0x00000100
        /*02cc*/ 	.short	0x0100
        /*02ce*/ 	.byte	0x09
	.zero		1


	//   ....[33]....
        /*02d0*/ 	.word	0x000007f0
        /*02d4*/ 	.word	0x000000ff
        /*02d8*/ 	.word	0x00000108
        /*02dc*/ 	.short	0x0100
        /*02de*/ 	.byte	0x09
	.zero		1


	//   ....[34]....
        /*02e0*/ 	.word	0x00001690
        /*02e4*/ 	.word	0x000000ff
        /*02e8*/ 	.word	0xfffffff8
        /*02ec*/ 	.short	0x010a
        /*02ee*/ 	.byte	0x2b
	.zero		1


	//   ....[35]....
        /*02f0*/ 	.word	0x00001850
        /*02f4*/ 	.word	0x00000003
        /*02f8*/ 	.word	0x00000000
        /*02fc*/ 	.short	0x010a
        /*02fe*/ 	.byte	0x3f
	.zero		1


	//   ....[36]....
        /*0300*/ 	.word	0x000018b0
        /*0304*/ 	.word	0x00000003
        /*0308*/ 	.word	0x00000000
        /*030c*/ 	.short	0x010a
        /*030e*/ 	.byte	0x3f
	.zero		1


	//   ....[37]....
        /*0310*/ 	.word	0x00001b10
        /*0314*/ 	.word	0x000000ff
        /*0318*/ 	.word	0x00000000
        /*031c*/ 	.short	0x010a
        /*031e*/ 	.byte	0x04
	.zero		1


	//   ....[38]....
        /*0320*/ 	.word	0x00001b50
        /*0324*/ 	.word	0x000000ff
        /*0328*/ 	.word	0x00000000
        /*032c*/ 	.short	0x010a
        /*032e*/ 	.byte	0x04
	.zero		1


	//   ....[39]....
        /*0330*/ 	.word	0x00001cb0
        /*0334*/ 	.word	0x000000ff
        /*0338*/ 	.word	0x00000000
        /*033c*/ 	.short	0x0101
        /*033e*/ 	.byte	0x04
	.zero		1


	//   ....[40]....
        /*0340*/ 	.word	0x00001db0
        /*0344*/ 	.word	0x00000003
        /*0348*/ 	.word	0x00000000
        /*034c*/ 	.short	0x0101
        /*034e*/ 	.byte	0x2e
	.zero		1


	//   ....[41]....
        /*0350*/ 	.word	0x00001e90
        /*0354*/ 	.word	0x000000ff
        /*0358*/ 	.word	0x00000000
        /*035c*/ 	.short	0x0101
        /*035e*/ 	.byte	0x06
	.zero		1


	//   ....[42]....
        /*0360*/ 	.word	0x00001f00
        /*0364*/ 	.word	0x000000ff
        /*0368*/ 	.word	0x00000008
        /*036c*/ 	.short	0x010a
        /*036e*/ 	.byte	0x2b
	.zero		1


	//   ....[43]....
        /*0370*/ 	.word	0x00007e80
        /*0374*/ 	.word	0x00000000
        /*0378*/ 	.word	0x00000000
        /*037c*/ 	.short	0x0101
        /*037e*/ 	.byte	0x2e
	.zero		1


	//   ....[44]....
        /*0380*/ 	.word	0x00008750
        /*0384*/ 	.word	0x0000000b
        /*0388*/ 	.word	0x00000070
        /*038c*/ 	.short	0x010a
        /*038e*/ 	.byte	0x3f
	.zero		1


	//   ....[45]....
        /*0390*/ 	.word	0x00008b20
        /*0394*/ 	.word	0x00000006
        /*0398*/ 	.word	0x00000118
        /*039c*/ 	.short	0x0101
        /*039e*/ 	.byte	0x3f
	.zero		1


	//   ....[46]....
        /*03a0*/ 	.word	0x00009240
        /*03a4*/ 	.word	0x00000007
        /*03a8*/ 	.word	0x00000000
        /*03ac*/ 	.short	0x010a
        /*03ae*/ 	.byte	0x3f
	.zero		1


	//   ....[47]....
        /*03b0*/ 	.word	0x000092c0
        /*03b4*/ 	.word	0x00000006
        /*03b8*/ 	.word	0x00000000
        /*03bc*/ 	.short	0x010a
        /*03be*/ 	.byte	0x3f
	.zero		1


	//   ....[48]....
        /*03c0*/ 	.word	0x00009350
        /*03c4*/ 	.word	0x00000007
        /*03c8*/ 	.word	0x00000000
        /*03cc*/ 	.short	0x010a
        /*03ce*/ 	.byte	0x3f
	.zero		1


	//   ....[49]....
        /*03d0*/ 	.word	0x000093e0
        /*03d4*/ 	.word	0x00000006
        /*03d8*/ 	.word	0x00000000
        /*03dc*/ 	.short	0x010a
        /*03de*/ 	.byte	0x3f
	.zero		1


	//   ....[50]....
        /*03e0*/ 	.word	0x00009470
        /*03e4*/ 	.word	0x00000007
        /*03e8*/ 	.word	0x00000000
        /*03ec*/ 	.short	0x010a
        /*03ee*/ 	.byte	0x3f
	.zero		1


	//   ....[51]....
        /*03f0*/ 	.word	0x00009500
        /*03f4*/ 	.word	0x00000006
        /*03f8*/ 	.word	0x00000000
        /*03fc*/ 	.short	0x010a
        /*03fe*/ 	.byte	0x3f
	.zero		1


	//   ....[52]....
        /*0400*/ 	.word	0x00009590
        /*0404*/ 	.word	0x00000007
        /*0408*/ 	.word	0x00000000
        /*040c*/ 	.short	0x010a
        /*040e*/ 	.byte	0x3f
	.zero		1


	//   ....[53]....
        /*0410*/ 	.word	0x00009620
        /*0414*/ 	.word	0x00000006
        /*0418*/ 	.word	0x00000000
        /*041c*/ 	.short	0x010a
        /*041e*/ 	.byte	0x3f
	.zero		1


	//   ....[54]....
        /*0420*/ 	.word	0x000096b0
        /*0424*/ 	.word	0x00000007
        /*0428*/ 	.word	0x00000000
        /*042c*/ 	.short	0x010a
        /*042e*/ 	.byte	0x3f
	.zero		1


	//   ....[55]....
        /*0430*/ 	.word	0x00009740
        /*0434*/ 	.word	0x00000006
        /*0438*/ 	.word	0x00000000
        /*043c*/ 	.short	0x010a
        /*043e*/ 	.byte	0x3f
	.zero		1


	//   ....[56]....
        /*0440*/ 	.word	0x000097d0
        /*0444*/ 	.word	0x00000007
        /*0448*/ 	.word	0x00000000
        /*044c*/ 	.short	0x010a
        /*044e*/ 	.byte	0x3f
	.zero		1


	//   ....[57]....
        /*0450*/ 	.word	0x00009860
        /*0454*/ 	.word	0x00000006
        /*0458*/ 	.word	0x00000000
        /*045c*/ 	.short	0x010a
        /*045e*/ 	.byte	0x3f
	.zero		1


	//   ....[58]....
        /*0460*/ 	.word	0x000098f0
        /*0464*/ 	.word	0x00000007
        /*0468*/ 	.word	0x00000000
        /*046c*/ 	.short	0x010a
        /*046e*/ 	.byte	0x3f
	.zero		1


	//   ....[59]....
        /*0470*/ 	.word	0x00009980
        /*0474*/ 	.word	0x00000005
        /*0478*/ 	.word	0x00000000
        /*047c*/ 	.short	0x010a
        /*047e*/ 	.byte	0x3f
	.zero		1


	//   ....[60]....
        /*0480*/ 	.word	0x000099f0
        /*0484*/ 	.word	0x00000003
        /*0488*/ 	.word	0xfffffff8
        /*048c*/ 	.short	0x010a
        /*048e*/ 	.byte	0x3f
	.zero		1


	//   ....[61]....
        /*0490*/ 	.word	0x00009a40
        /*0494*/ 	.word	0x00000003
        /*0498*/ 	.word	0x00000000
        /*049c*/ 	.short	0x010a
        /*049e*/ 	.byte	0x3f
	.zero		1


	//   ....[62]....
        /*04a0*/ 	.word	0x00009aa0
        /*04a4*/ 	.word	0x00000004
        /*04a8*/ 	.word	0x00000000
        /*04ac*/ 	.short	0x010a
        /*04ae*/ 	.byte	0x3f
	.zero		1


	//   ....[63]....
        /*04b0*/ 	.word	0x00009b00
        /*04b4*/ 	.word	0x00000003
        /*04b8*/ 	.word	0x00000008
        /*04bc*/ 	.short	0x010a
        /*04be*/ 	.byte	0x3f
	.zero		1


	//   ....[64]....
        /*04c0*/ 	.word	0x00009bd0
        /*04c4*/ 	.word	0x0000000b
        /*04c8*/ 	.word	0x00000070
        /*04cc*/ 	.short	0x010a
        /*04ce*/ 	.byte	0x3f
	.zero		1


	//   ....[65]....
        /*04d0*/ 	.word	0x00009ca0
        /*04d4*/ 	.word	0x00000007
        /*04d8*/ 	.word	0x00000000
        /*04dc*/ 	.short	0x010a
        /*04de*/ 	.byte	0x3f
	.zero		1


	//   ....[66]....
        /*04e0*/ 	.word	0x00009cf0
        /*04e4*/ 	.word	0x00000006
        /*04e8*/ 	.word	0x00000000
        /*04ec*/ 	.short	0x010a
        /*04ee*/ 	.byte	0x3f
	.zero		1


	//   ....[67]....
        /*04f0*/ 	.word	0x00009d40
        /*04f4*/ 	.word	0x00000007
        /*04f8*/ 	.word	0x00000000
        /*04fc*/ 	.short	0x010a
        /*04fe*/ 	.byte	0x3f
	.zero		1


	//   ....[68]....
        /*0500*/ 	.word	0x00009d90
        /*0504*/ 	.word	0x00000006
        /*0508*/ 	.word	0x00000000
        /*050c*/ 	.short	0x010a
        /*050e*/ 	.byte	0x3f
	.zero		1


	//   ....[69]....
        /*0510*/ 	.word	0x00009de0
        /*0514*/ 	.word	0x00000007
        /*0518*/ 	.word	0x00000000
        /*051c*/ 	.short	0x010a
        /*051e*/ 	.byte	0x3f
	.zero		1


	//   ....[70]....
        /*0520*/ 	.word	0x00009e30
        /*0524*/ 	.word	0x00000006
        /*0528*/ 	.word	0x00000000
        /*052c*/ 	.short	0x010a
        /*052e*/ 	.byte	0x3f
	.zero		1


	//   ....[71]....
        /*0530*/ 	.word	0x00009e80
        /*0534*/ 	.word	0x00000007
        /*0538*/ 	.word	0x00000000
        /*053c*/ 	.short	0x010a
        /*053e*/ 	.byte	0x3f
	.zero		1


	//   ....[72]....
        /*0540*/ 	.word	0x00009ed0
        /*0544*/ 	.word	0x00000006
        /*0548*/ 	.word	0x00000000
        /*054c*/ 	.short	0x010a
        /*054e*/ 	.byte	0x3f
	.zero		1


	//   ....[73]....
        /*0550*/ 	.word	0x00009f20
        /*0554*/ 	.word	0x00000007
        /*0558*/ 	.word	0x00000000
        /*055c*/ 	.short	0x010a
        /*055e*/ 	.byte	0x3f
	.zero		1


	//   ....[74]....
        /*0560*/ 	.word	0x00009f70
        /*0564*/ 	.word	0x00000006
        /*0568*/ 	.word	0x00000000
        /*056c*/ 	.short	0x010a
        /*056e*/ 	.byte	0x3f
	.zero		1


	//   ....[75]....
        /*0570*/ 	.word	0x00009fc0
        /*0574*/ 	.word	0x00000007
        /*0578*/ 	.word	0x00000000
        /*057c*/ 	.short	0x010a
        /*057e*/ 	.byte	0x3f
	.zero		1


	//   ....[76]....
        /*0580*/ 	.word	0x0000a010
        /*0584*/ 	.word	0x00000006
        /*0588*/ 	.word	0x00000000
        /*058c*/ 	.short	0x010a
        /*058e*/ 	.byte	0x3f
	.zero		1


	//   ....[77]....
        /*0590*/ 	.word	0x0000a060
        /*0594*/ 	.word	0x00000007
        /*0598*/ 	.word	0x00000000
        /*059c*/ 	.short	0x010a
        /*059e*/ 	.byte	0x3f
	.zero		1


	//----- nvinfo : EIATTR_NUM_MBARRIERS
	.align		4
.L_37:
        /*05a0*/ 	.byte	0x03, 0x38
        /*05a2*/ 	.short	0x0022


	//----- nvinfo : EIATTR_EXIT_INSTR_OFFSETS
	.align		4
        /*05a4*/ 	.byte	0x04, 0x1c
        /*05a6*/ 	.short	(.L_39 - .L_38)


	//   ....[0]....
.L_38:
        /*05a8*/ 	.word	0x00001300


	//   ....[1]....
        /*05ac*/ 	.word	0x00001360


	//   ....[2]....
        /*05b0*/ 	.word	0x00008480


	//   ....[3]....
        /*05b4*/ 	.word	0x000084b0


	//   ....[4]....
        /*05b8*/ 	.word	0x000099d0


	//----- nvinfo : EIATTR_MAX_THREADS
	.align		4
.L_39:
        /*05bc*/ 	.byte	0x04, 0x05
        /*05be*/ 	.short	(.L_41 - .L_40)
.L_40:
        /*05c0*/ 	.word	0x00000180
        /*05c4*/ 	.word	0x00000001
        /*05c8*/ 	.word	0x00000001


	//----- nvinfo : EIATTR_CRS_STACK_SIZE
	.align		4
.L_41:
        /*05cc*/ 	.byte	0x04, 0x1e
        /*05ce*/ 	.short	(.L_43 - .L_42)
.L_42:
        /*05d0*/ 	.word	0x00000000


	//----- nvinfo : EIATTR_CBANK_PARAM_SIZE
	.align		4
.L_43:
        /*05d4*/ 	.byte	0x03, 0x19
        /*05d6*/ 	.short	0x0470


	//----- nvinfo : EIATTR_PARAM_CBANK
	.align		4
        /*05d8*/ 	.byte	0x04, 0x0a
        /*05da*/ 	.short	(.L_45 - .L_44)
	.align		4
.L_44:
        /*05dc*/ 	.word	index@(.nv.constant0._ZN7cutlass13device_kernelINS_4gemm6kernel13GemmUniversalIN4cute5tupleIJiiiiEEENS1_10collective13CollectiveMmaINS1_34MainloopSm90TmaGmmaWarpSpecializedILi14ENS5_IJNS4_1CILi1EEESB_SB_EEENS1_32KernelTmaWarpSpecializedPingpongEEENS5_IJNSA_ILi64EEENSA_ILi192EEENSA_ILi32EEEEEENS_6half_tENS5_IJlSB_lEEESJ_SK_NS4_8TiledMMAINS4_8MMA_AtomIJNS4_4SM904GMMA26MMA_64x192x16_F32F16F16_SSILNSO_5MajorE0ELSQ_0ELNSO_7ScaleInE1ELSR_1EEEEEENS4_6LayoutISC_NS5_IJNSA_ILi0EEESV_SV_EEEEENS5_IJNS4_10UnderscoreESY_SY_EEEEENS4_13SM90_TMA_LOADENS4_14ComposedLayoutINS4_7SwizzleILi2ELi4ELi3EEENS4_18smem_ptr_flag_bitsILi16EEENSU_INS5_IJNSA_ILi8EEESH_EEENS5_IJSH_SB_EEEEEEEvNS4_8identityES11_S1B_vS1C_EENS_8epilogue10collective6detail29Sm90TmaWarpSpecializedAdapterINS1F_15DefaultEpilogueISJ_SK_SK_NS1E_6thread17LinearCombinationISJ_Li1EffLNS1J_9ScaleType4KindE0ELNS_15FloatRoundStyleE2ESJ_EENS1_15EpilogueDefaultEEEEEvvEEEEvNT_6ParamsE)
        /*05e0*/ 	.short	0x0210
        /*05e2*/ 	.short	0x0470


	//----- nvinfo : EIATTR_SW_WAR
	.align		4
.L_45:
        /*05e4*/ 	.byte	0x04, 0x36
        /*05e6*/ 	.short	(.L_47 - .L_46)
.L_46:
        /*05e8*/ 	.word	0x00000008
.L_47:


//--------------------- .nv.callgraph             --------------------------
	.section	.nv.callgraph,"",@"SHT_CUDA_CALLGRAPH"
	.align	4
	.sectionentsize	8
	.align		4
        /*0000*/ 	.word	0x00000000
	.align		4
        /*0004*/ 	.word	0xffffffff
	.align		4
        /*0008*/ 	.word	index@(_ZN7cutlass13device_kernelINS_4gemm6kernel13GemmUniversalIN4cute5tupleIJiiiiEEENS1_10collective13CollectiveMmaINS1_34MainloopSm90TmaGmmaWarpSpecializedILi14ENS5_IJNS4_1CILi1EEESB_SB_EEENS1_32KernelTmaWarpSpecializedPingpongEEENS5_IJNSA_ILi64EEENSA_ILi192EEENSA_ILi32EEEEEENS_6half_tENS5_IJlSB_lEEESJ_SK_NS4_8TiledMMAINS4_8MMA_AtomIJNS4_4SM904GMMA26MMA_64x192x16_F32F16F16_SSILNSO_5MajorE0ELSQ_0ELNSO_7ScaleInE1ELSR_1EEEEEENS4_6LayoutISC_NS5_IJNSA_ILi0EEESV_SV_EEEEENS5_IJNS4_10UnderscoreESY_SY_EEEEENS4_13SM90_TMA_LOADENS4_14ComposedLayoutINS4_7SwizzleILi2ELi4ELi3EEENS4_18smem_ptr_flag_bitsILi16EEENSU_INS5_IJNSA_ILi8EEESH_EEENS5_IJSH_SB_EEEEEEEvNS4_8identityES11_S1B_vS1C_EENS_8epilogue10collective6detail29Sm90TmaWarpSpecializedAdapterINS1F_15DefaultEpilogueISJ_SK_SK_NS1E_6thread17LinearCombinationISJ_Li1EffLNS1J_9ScaleType4KindE0ELNS_15FloatRoundStyleE2ESJ_EENS1_15EpilogueDefaultEEEEEvvEEEEvNT_6ParamsE)
	.align		4
        /*000c*/ 	.word	index@(__assertfail)
	.align		4
        /*0010*/ 	.word	0x00000000
	.align		4
        /*0014*/ 	.word	0xfffffffe
	.align		4
        /*0018*/ 	.word	0x00000000
	.align		4
        /*001c*/ 	.word	0xfffffffd
	.align		4
        /*0020*/ 	.word	0x00000000
	.align		4
        /*0024*/ 	.word	0xfffffffc


//--------------------- .nv.constant4             --------------------------
	.section	.nv.constant4,"a",@progbits
	.align	8
	.align		8
.nv.constant4:
        /*0000*/ 	.dword	__assertfail
	.align		8
        /*0008*/ 	.dword	__unnamed_1
	.align		8
        /*0010*/ 	.dword	_ZN39_INTERNAL_520f740e_4_k_cu_5f9807ad_90044cuda3std3__45__cpo5beginE
	.align		8
        /*0018*/ 	.dword	_ZN39_INTERNAL_520f740e_4_k_cu_5f9807ad_90044cuda3std3__45__cpo3endE
	.align		8
        /*0020*/ 	.dword	_ZN39_INTERNAL_520f740e_4_k_cu_5f9807ad_90044cuda3std3__45__cpo6cbeginE
	.align		8
        /*0028*/ 	.dword	_ZN39_INTERNAL_520f740e_4_k_cu_5f9807ad_90044cuda3std3__45__cpo4cendE
	.align		8
        /*0030*/ 	.dword	_ZN39_INTERNAL_520f740e_4_k_cu_5f9807ad_90044cuda3std3__441_GLOBAL__N__520f740e_4_k_cu_5f9807ad_90046ignoreE
	.align		8
        /*0038*/ 	.dword	_ZN39_INTERNAL_520f740e_4_k_cu_5f9807ad_90044cuda3std3__419piecewise_constructE
	.align		8
        /*0040*/ 	.dword	_ZN39_INTERNAL_520f740e_4_k_cu_5f9807ad_90044cuda3std3__48in_placeE
	.align		8
        /*0048*/ 	.dword	_ZN39_INTERNAL_520f740e_4_k_cu_5f9807ad_90044cuda3std6ranges3__45__cpo4swapE
	.align		8
        /*0050*/ 	.dword	_ZN39_INTERNAL_520f740e_4_k_cu_5f9807ad_90044cuda3std6ranges3__45__cpo9iter_moveE
	.align		8
        /*0058*/ 	.dword	_ZN39_INTERNAL_520f740e_4_k_cu_5f9807ad_90044cute7productE
	.align		8
        /*0060*/ 	.dword	_ZN39_INTERNAL_520f740e_4_k_cu_5f9807ad_90044cute1_E
	.align		8
        /*0068*/ 	.dword	$str$22
	.align		8
        /*0070*/ 	.dword	$str$23


//--------------------- .text._ZN7cutlass13device_kernelINS_4gemm6kernel13GemmUniversalIN4cute5tupleIJiiiiEEENS1_10collective13CollectiveMmaINS1_34MainloopSm90TmaGmmaWarpSpecializedILi14ENS5_IJNS4_1CILi1EEESB_SB_EEENS1_32KernelTmaWarpSpecializedPingpongEEENS5_IJNSA_ILi64EEENSA_ILi192EEENSA_ILi32EEEEEENS_6half_tENS5_IJlSB_lEEESJ_SK_NS4_8TiledMMAINS4_8MMA_AtomIJNS4_4SM904GMMA26MMA_64x192x16_F32F16F16_SSILNSO_5MajorE0ELSQ_0ELNSO_7ScaleInE1ELSR_1EEEEEENS4_6LayoutISC_NS5_IJNSA_ILi0EEESV_SV_EEEEENS5_IJNS4_10UnderscoreESY_SY_EEEEENS4_13SM90_TMA_LOADENS4_14ComposedLayoutINS4_7SwizzleILi2ELi4ELi3EEENS4_18smem_ptr_flag_bitsILi16EEENSU_INS5_IJNSA_ILi8EEESH_EEENS5_IJSH_SB_EEEEEEEvNS4_8identityES11_S1B_vS1C_EENS_8epilogue10collective6detail29Sm90TmaWarpSpecializedAdapterINS1F_15DefaultEpilogueISJ_SK_SK_NS1E_6thread17LinearCombinationISJ_Li1EffLNS1J_9ScaleType4KindE0ELNS_15FloatRoundStyleE2ESJ_EENS1_15EpilogueDefaultEEEEEvvEEEEvNT_6ParamsE --------------------------
	.section	.text._ZN7cutlass13device_kernelINS_4gemm6kernel13GemmUniversalIN4cute5tupleIJiiiiEEENS1_10collective13CollectiveMmaINS1_34MainloopSm90TmaGmmaWarpSpecializedILi14ENS5_IJNS4_1CILi1EEESB_SB_EEENS1_32KernelTmaWarpSpecializedPingpongEEENS5_IJNSA_ILi64EEENSA_ILi192EEENSA_ILi32EEEEEENS_6half_tENS5_IJlSB_lEEESJ_SK_NS4_8TiledMMAINS4_8MMA_AtomIJNS4_4SM904GMMA26MMA_64x192x16_F32F16F16_SSILNSO_5MajorE0ELSQ_0ELNSO_7ScaleInE1ELSR_1EEEEEENS4_6LayoutISC_NS5_IJNSA_ILi0EEESV_SV_EEEEENS5_IJNS4_10UnderscoreESY_SY_EEEEENS4_13SM90_TMA_LOADENS4_14ComposedLayoutINS4_7SwizzleILi2ELi4ELi3EEENS4_18smem_ptr_flag_bitsILi16EEENSU_INS5_IJNSA_ILi8EEESH_EEENS5_IJSH_SB_EEEEEEEvNS4_8identityES11_S1B_vS1C_EENS_8epilogue10collective6detail29Sm90TmaWarpSpecializedAdapterINS1F_15DefaultEpilogueISJ_SK_SK_NS1E_6thread17LinearCombinationISJ_Li1EffLNS1J_9ScaleType4KindE0ELNS_15FloatRoundStyleE2ESJ_EENS1_15EpilogueDefaultEEEEEvvEEEEvNT_6ParamsE,"ax",@progbits
	.align	128
.text._ZN7cutlass13device_kernelINS_4gemm6kernel13GemmUniversalIN4cute5tupleIJiiiiEEENS1_10collective13CollectiveMmaINS1_34MainloopSm90TmaGmmaWarpSpecializedILi14ENS5_IJNS4_1CILi1EEESB_SB_EEENS1_32KernelTmaWarpSpecializedPingpongEEENS5_IJNSA_ILi64EEENSA_ILi192EEENSA_ILi32EEEEEENS_6half_tENS5_IJlSB_lEEESJ_SK_NS4_8TiledMMAINS4_8MMA_AtomIJNS4_4SM904GMMA26MMA_64x192x16_F32F16F16_SSILNSO_5MajorE0ELSQ_0ELNSO_7ScaleInE1ELSR_1EEEEEENS4_6LayoutISC_NS5_IJNSA_ILi0EEESV_SV_EEEEENS5_IJNS4_10UnderscoreESY_SY_EEEEENS4_13SM90_TMA_LOADENS4_14ComposedLayoutINS4_7SwizzleILi2ELi4ELi3EEENS4_18smem_ptr_flag_bitsILi16EEENSU_INS5_IJNSA_ILi8EEESH_EEENS5_IJSH_SB_EEEEEEEvNS4_8identityES11_S1B_vS1C_EENS_8epilogue10collective6detail29Sm90TmaWarpSpecializedAdapterINS1F_15DefaultEpilogueISJ_SK_SK_NS1E_6thread17LinearCombinationISJ_Li1EffLNS1J_9ScaleType4KindE0ELNS_15FloatRoundStyleE2ESJ_EENS1_15EpilogueDefaultEEEEEvvEEEEvNT_6ParamsE:
        .type           _ZN7cutlass13device_kernelINS_4gemm6kernel13GemmUniversalIN4cute5tupleIJiiiiEEENS1_10collective13CollectiveMmaINS1_34MainloopSm90TmaGmmaWarpSpecializedILi14ENS5_IJNS4_1CILi1EEESB_SB_EEENS1_32KernelTmaWarpSpecializedPingpongEEENS5_IJNSA_ILi64EEENSA_ILi192EEENSA_ILi32EEEEEENS_6half_tENS5_IJlSB_lEEESJ_SK_NS4_8TiledMMAINS4_8MMA_AtomIJNS4_4SM904GMMA26MMA_64x192x16_F32F16F16_SSILNSO_5MajorE0ELSQ_0ELNSO_7ScaleInE1ELSR_1EEEEEENS4_6LayoutISC_NS5_IJNSA_ILi0EEESV_SV_EEEEENS5_IJNS4_10UnderscoreESY_SY_EEEEENS4_13SM90_TMA_LOADENS4_14ComposedLayoutINS4_7SwizzleILi2ELi4ELi3EEENS4_18smem_ptr_flag_bitsILi16EEENSU_INS5_IJNSA_ILi8EEESH_EEENS5_IJSH_SB_EEEEEEEvNS4_8identityES11_S1B_vS1C_EENS_8epilogue10collective6detail29Sm90TmaWarpSpecializedAdapterINS1F_15DefaultEpilogueISJ_SK_SK_NS1E_6thread17LinearCombinationISJ_Li1EffLNS1J_9ScaleType4KindE0ELNS_15FloatRoundStyleE2ESJ_EENS1_15EpilogueDefaultEEEEEvvEEEEvNT_6ParamsE,@function
        .size           _ZN7cutlass13device_kernelINS_4gemm6kernel13GemmUniversalIN4cute5tupleIJiiiiEEENS1_10collective13CollectiveMmaINS1_34MainloopSm90TmaGmmaWarpSpecializedILi14ENS5_IJNS4_1CILi1EEESB_SB_EEENS1_32KernelTmaWarpSpecializedPingpongEEENS5_IJNSA_ILi64EEENSA_ILi192EEENSA_ILi32EEEEEENS_6half_tENS5_IJlSB_lEEESJ_SK_NS4_8TiledMMAINS4_8MMA_AtomIJNS4_4SM904GMMA26MMA_64x192x16_F32F16F16_SSILNSO_5MajorE0ELSQ_0ELNSO_7ScaleInE1ELSR_1EEEEEENS4_6LayoutISC_NS5_IJNSA_ILi0EEESV_SV_EEEEENS5_IJNS4_10UnderscoreESY_SY_EEEEENS4_13SM90_TMA_LOADENS4_14ComposedLayoutINS4_7SwizzleILi2ELi4ELi3EEENS4_18smem_ptr_flag_bitsILi16EEENSU_INS5_IJNSA_ILi8EEESH_EEENS5_IJSH_SB_EEEEEEEvNS4_8identityES11_S1B_vS1C_EENS_8epilogue10collective6detail29Sm90TmaWarpSpecializedAdapterINS1F_15DefaultEpilogueISJ_SK_SK_NS1E_6thread17LinearCombinationISJ_Li1EffLNS1J_9ScaleType4KindE0ELNS_15FloatRoundStyleE2ESJ_EENS1_15EpilogueDefaultEEEEEvvEEEEvNT_6ParamsE,(.L_x_282 - _ZN7cutlass13device_kernelINS_4gemm6kernel13GemmUniversalIN4cute5tupleIJiiiiEEENS1_10collective13CollectiveMmaINS1_34MainloopSm90TmaGmmaWarpSpecializedILi14ENS5_IJNS4_1CILi1EEESB_SB_EEENS1_32KernelTmaWarpSpecializedPingpongEEENS5_IJNSA_ILi64EEENSA_ILi192EEENSA_ILi32EEEEEENS_6half_tENS5_IJlSB_lEEESJ_SK_NS4_8TiledMMAINS4_8MMA_AtomIJNS4_4SM904GMMA26MMA_64x192x16_F32F16F16_SSILNSO_5MajorE0ELSQ_0ELNSO_7ScaleInE1ELSR_1EEEEEENS4_6LayoutISC_NS5_IJNSA_ILi0EEESV_SV_EEEEENS5_IJNS4_10UnderscoreESY_SY_EEEEENS4_13SM90_TMA_LOADENS4_14ComposedLayoutINS4_7SwizzleILi2ELi4ELi3EEENS4_18smem_ptr_flag_bitsILi16EEENSU_INS5_IJNSA_ILi8EEESH_EEENS5_IJSH_SB_EEEEEEEvNS4_8identityES11_S1B_vS1C_EENS_8epilogue10collective6detail29Sm90TmaWarpSpecializedAdapterINS1F_15DefaultEpilogueISJ_SK_SK_NS1E_6thread17LinearCombinationISJ_Li1EffLNS1J_9ScaleType4KindE0ELNS_15FloatRoundStyleE2ESJ_EENS1_15EpilogueDefaultEEEEEvvEEEEvNT_6ParamsE)
        .other          _ZN7cutlass13device_kernelINS_4gemm6kernel13GemmUniversalIN4cute5tupleIJiiiiEEENS1_10collective13CollectiveMmaINS1_34MainloopSm90TmaGmmaWarpSpecializedILi14ENS5_IJNS4_1CILi1EEESB_SB_EEENS1_32KernelTmaWarpSpecializedPingpongEEENS5_IJNSA_ILi64EEENSA_ILi192EEENSA_ILi32EEEEEENS_6half_tENS5_IJlSB_lEEESJ_SK_NS4_8TiledMMAINS4_8MMA_AtomIJNS4_4SM904GMMA26MMA_64x192x16_F32F16F16_SSILNSO_5MajorE0ELSQ_0ELNSO_7ScaleInE1ELSR_1EEEEEENS4_6LayoutISC_NS5_IJNSA_ILi0EEESV_SV_EEEEENS5_IJNS4_10UnderscoreESY_SY_EEEEENS4_13SM90_TMA_LOADENS4_14ComposedLayoutINS4_7SwizzleILi2ELi4ELi3EEENS4_18smem_ptr_flag_bitsILi16EEENSU_INS5_IJNSA_ILi8EEESH_EEENS5_IJSH_SB_EEEEEEEvNS4_8identityES11_S1B_vS1C_EENS_8epilogue10collective6detail29Sm90TmaWarpSpecializedAdapterINS1F_15DefaultEpilogueISJ_SK_SK_NS1E_6thread17LinearCombinationISJ_Li1EffLNS1J_9ScaleType4KindE0ELNS_15FloatRoundStyleE2ESJ_EENS1_15EpilogueDefaultEEEEEvvEEEEvNT_6ParamsE,@"STO_CUDA_ENTRY STV_DEFAULT"
_ZN7cutlass13device_kernelINS_4gemm6kernel13GemmUniversalIN4cute5tupleIJiiiiEEENS1_10collective13CollectiveMmaINS1_34MainloopSm90TmaGmmaWarpSpecializedILi14ENS5_IJNS4_1CILi1EEESB_SB_EEENS1_32KernelTmaWarpSpecializedPingpongEEENS5_IJNSA_ILi64EEENSA_ILi192EEENSA_ILi32EEEEEENS_6half_tENS5_IJlSB_lEEESJ_SK_NS4_8TiledMMAINS4_8MMA_AtomIJNS4_4SM904GMMA26MMA_64x192x16_F32F16F16_SSILNSO_5MajorE0ELSQ_0ELNSO_7ScaleInE1ELSR_1EEEEEENS4_6LayoutISC_NS5_IJNSA_ILi0EEESV_SV_EEEEENS5_IJNS4_10UnderscoreESY_SY_EEEEENS4_13SM90_TMA_LOADENS4_14ComposedLayoutINS4_7SwizzleILi2ELi4ELi3EEENS4_18smem_ptr_flag_bitsILi16EEENSU_INS5_IJNSA_ILi8EEESH_EEENS5_IJSH_SB_EEEEEEEvNS4_8identityES11_S1B_vS1C_EENS_8epilogue10collective6detail29Sm90TmaWarpSpecializedAdapterINS1F_15DefaultEpilogueISJ_SK_SK_NS1E_6thread17LinearCombinationISJ_Li1EffLNS1J_9ScaleType4KindE0ELNS_15FloatRoundStyleE2ESJ_EENS1_15EpilogueDefaultEEEEEvvEEEEvNT_6ParamsE:
[----:B------:R-:W0:Y:S02]  /*0000*/  LDC R1, c[0x0][0x28] ;  /* 0x00000a00ff017b82 */ /* 0x000e240000000800 */
[----:B0-----:R-:W-:Y:S01]  /*0010*/  VIADD R1, R1, 0xfffffff8 ;  /* 0xfffffff801017836 */ /* 0x001fe20000000000 */
[----:B------:R-:W0:Y:S01]  /*0020*/  S2R R5, SR_TID.X ;  /* 0x0000000000057919 */ /* 0x000e220000002100 */
[----:B------:R-:W-:Y:S01]  /*0030*/  ELECT P0, URZ, PT ;  /* 0x00000000003f782f */ /* 0x000fe20003800000 */
[----:B------:R-:W-:Y:S01]  /*0040*/  BSSY B0, `(.L_x_0) ;  /* 0x000000f000007945 */ /* 0x000fe20003800000 */
[--C-:B0-----:R-:W-:Y:S02]  /*0050*/  SHF.R.U32.HI R0, RZ, 0x5, R5.reuse ;  /* 0x00000005ff007819 */ /* 0x101fe40000011605 */
[----:B------:R-:W-:-:S03]  /*0060*/  SHF.R.U32.HI R4, RZ, 0x7, R5 ;  /* 0x00000007ff047819 */ /* 0x000fc60000011605 */
[----:B------:R-:W0:Y:S04]  /*0070*/  SHFL.IDX PT, R2, R0, RZ, 0x1f ;  /* 0x00001fff00027589 */ /* 0x000e2800000e0000 */
[----:B------:R1:W2:Y:S01]  /*0080*/  SHFL.IDX PT, R7, R4, RZ, 0x1f ;  /* 0x00001fff04077589 */ /* 0x0002a200000e0000 */
[----:B0-----:R-:W-:-:S13]  /*0090*/  ISETP.NE.OR P0, PT, R2, RZ, !P0 ;  /* 0x000000ff0200720c */ /* 0x001fda0004705670 */
[----:B-12---:R-:W-:Y:S05]  /*00a0*/  @P0 BRA `(.L_x_1) ;  /* 0x0000000000200947 */ /* 0x006fea0003800000 */
[----:B------:R-:W-:Y:S02]  /*00b0*/  ULDC.64 UR4, c[0x0][0x198] ;  /* 0x0000660000047ab9 */ /* 0x000fe40000000a00 */
[----:B------:R-:W-:Y:S02]  /*00c0*/  UIADD3 UR6, UP0, UR4, 0xf0, URZ ;  /* 0x000000f004067890 */ /* 0x000fe4000ff1e03f */
[----:B------:R-:W-:Y:S02]  /*00d0*/  UIADD3 UR4, UP1, UR4, 0x1f0, URZ ;  /* 0x000001f004047890 */ /* 0x000fe4000ff3e03f */
[----:B------:R-:W-:Y:S02]  /*00e0*/  UIADD3.X UR7, URZ, UR5, URZ, UP0, !UPT ;  /* 0x000000053f077290 */ /* 0x000fe400087fe43f */
[----:B------:R-:W-:-:S07]  /*00f0*/  UIADD3.X UR5, URZ, UR5, URZ, UP1, !UPT ;  /* 0x000000053f057290 */ /* 0x000fce0008ffe43f */
[----:B------:R0:W-:Y:S02]  /*0100*/  UTMACCTL.PF [UR6] ;  /* 0x00000000060079b9 */ /* 0x0001e40008040000 */
[----:B------:R0:W-:Y:S02]  /*0110*/  UTMACCTL.PF [UR4] ;  /* 0x00000000040079b9 */ /* 0x0001e40008040000 */
[----:B0-----:R-:W-:Y:S01]  /*0120*/  NOP ;  /* 0x0000000000007918 */ /* 0x001fe20000000000 */
.L_x_1:
[----:B------:R-:W-:Y:S05]  /*0130*/  BSYNC B0 ;  /* 0x0000000000007941 */ /* 0x000fea0003800000 */
.L_x_0:
[----:B------:R-:W0:Y:S02]  /*0140*/  SHFL.IDX PT, R3, R0, RZ, 0x1f ;  /* 0x00001fff00037589 */ /* 0x000e2400000e0000 */
[----:B0-----:R-:W-:-:S13]  /*0150*/  ISETP.NE.AND P0, PT, R3, RZ, PT ;  /* 0x000000ff0300720c */ /* 0x001fda0003f05270 */
[----:B------:R-:W-:Y:S05]  /*0160*/  @P0 BRA `(.L_x_2) ;  /* 0x0000000000b40947 */ /* 0x000fea0003800000 */
[----:B------:R-:W-:Y:S01]  /*0170*/  ELECT P0, URZ, PT ;  /* 0x00000000003f782f */ /* 0x000fe20003800000 */
[----:B------:R-:W-:-:S12]  /*0180*/  BSSY B0, `(.L_x_2) ;  /* 0x000002b000007945 */ /* 0x000fd80003800000 */
[----:B------:R-:W-:Y:S05]  /*0190*/  @!P0 BRA `(.L_x_3) ;  /* 0x0000000000a48947 */ /* 0x000fea0003800000 */
[----:B------:R-:W0:Y:S01]  /*01a0*/  S2UR UR8, SR_CgaCtaId ;  /* 0x00000000000879c3 */ /* 0x000e220000008800 */
[----:B------:R-:W-:Y:S01]  /*01b0*/  UMOV UR4, 0x400 ;  /* 0x0000040000047882 */ /* 0x000fe20000000000 */
[----:B------:R-:W-:Y:S01]  /*01c0*/  UMOV UR5, 0x1 ;  /* 0x0000000100057882 */ /* 0x000fe20000000000 */
[----:B------:R-:W-:Y:S02]  /*01d0*/  UMOV UR6, 0x80 ;  /* 0x0000008000067882 */ /* 0x000fe40000000000 */
[----:B------:R-:W-:-:S04]  /*01e0*/  UIADD3 UR6, -UR6, 0x100000, URZ ;  /* 0x0010000006067890 */ /* 0x000fc8000fffe13f */
[----:B------:R-:W-:Y:S02]  /*01f0*/  USHF.L.U32 UR7, UR6, 0xb, URZ ;  /* 0x0000000b06077899 */ /* 0x000fe4000800063f */
[----:B------:R-:W-:Y:S02]  /*0200*/  USHF.L.U32 UR6, UR6, 0x1, URZ ;  /* 0x0000000106067899 */ /* 0x000fe4000800063f */
[----:B0-----:R-:W-:Y:S02]  /*0210*/  ULEA UR8, UR8, UR4, 0x18 ;  /* 0x0000000408087291 */ /* 0x001fe4000f8ec03f */
[----:B------:R-:W-:-:S04]  /*0220*/  UIADD3 UR4, -UR5, 0x100000, URZ ;  /* 0x0010000005047890 */ /* 0x000fc8000fffe13f */
[----:B------:R-:W-:Y:S02]  /*0230*/  USHF.L.U32 UR5, UR4, 0xb, URZ ;  /* 0x0000000b04057899 */ /* 0x000fe4000800063f */
[----:B------:R-:W-:Y:S01]  /*0240*/  USHF.L.U32 UR4, UR4, 0x1, URZ ;  /* 0x0000000104047899 */ /* 0x000fe2000800063f */
[----:B------:R-:W0:Y:S11]  /*0250*/  FENCE.VIEW.ASYNC.S ;  /* 0x00000000000073c6 */ /* 0x000e360000000000 */
[----:B0-----:R0:W1:Y:S01]  /*0260*/  SYNCS.EXCH.64 URZ, [UR8], UR4 ;  /* 0x00000004083f75b2 */ /* 0x0010620008000100 */
[----:B------:R0:W2:Y:S01]  /*0270*/  SYNCS.EXCH.64 URZ, [UR8+0x70], UR6 ;  /* 0x00007006083f75b2 */ /* 0x0000a20008000100 */
[----:B------:R0:W3:Y:S01]  /*0280*/  SYNCS.EXCH.64 URZ, [UR8+0x8], UR4 ;  /* 0x00000804083f75b2 */ /* 0x0000e20008000100 */
[----:B------:R0:W4:Y:S01]  /*0290*/  SYNCS.EXCH.64 URZ, [UR8+0x78], UR6 ;  /* 0x00007806083f75b2 */ /* 0x0001220008000100 */
[----:B------:R0:W0:Y:S01]  /*02a0*/  SYNCS.EXCH.64 URZ, [UR8+0x10], UR4 ;  /* 0x00001004083f75b2 */ /* 0x0000220008000100 */
        /* <DEDUP_REMOVED lines=23> */
[----:B-1234-:R-:W-:Y:S01]  /*0420*/  NOP ;  /* 0x0000000000007918 */ /* 0x01efe20000000000 */
.L_x_3:
[----:B0-----:R-:W-:Y:S05]  /*0430*/  BSYNC B0 ;  /* 0x0000000000007941 */ /* 0x001fea0003800000 */
.L_x_2:
[----:B------:R-:W0:Y:S01]  /*0440*/  SHFL.IDX PT, R6, R0, RZ, 0x1f ;  /* 0x00001fff00067589 */ /* 0x000e2200000e0000 */
[----:B------:R-:W-:Y:S01]  /*0450*/  ELECT P0, URZ, PT ;  /* 0x00000000003f782f */ /* 0x000fe20003800000 */
[----:B------:R-:W-:Y:S01]  /*0460*/  NOP ;  /* 0x0000000000007918 */ /* 0x000fe20000000000 */
[----:B------:R-:W-:Y:S01]  /*0470*/  ELECT P1, URZ, PT ;  /* 0x00000000003f782f */ /* 0x000fe20003820000 */
[----:B------:R1:W2:Y:S01]  /*0480*/  SHFL.IDX PT, R3, R0, RZ, 0x1f ;  /* 0x00001fff00037589 */ /* 0x0002a200000e0000 */
[----:B------:R-:W-:Y:S01]  /*0490*/  UMOV UR4, 0x20 ;  /* 0x0000002000047882 */ /* 0x000fe20000000000 */
[----:B------:R-:W-:Y:S01]  /*04a0*/  UMOV UR11, 0x80 ;  /* 0x00000080000b7882 */ /* 0x000fe20000000000 */
[----:B------:R-:W-:Y:S01]  /*04b0*/  NOP ;  /* 0x0000000000007918 */ /* 0x000fe20000000000 */
[----:B------:R-:W3:Y:S01]  /*04c0*/  SHFL.IDX PT, R4, R4, RZ, 0x1f ;  /* 0x00001fff04047589 */ /* 0x000ee200000e0000 */
[C---:B------:R-:W-:Y:S01]  /*04d0*/  VIADD R31, R7.reuse, 0xffffffff ;  /* 0xffffffff071f7836 */ /* 0x040fe20000000000 */
[----:B------:R-:W-:Y:S01]  /*04e0*/  ULDC.64 UR36, c[0x0][0x208] ;  /* 0x0000820000247ab9 */ /* 0x000fe20000000a00 */
[----:B------:R-:W-:-:S02]  /*04f0*/  ISETP.NE.AND P2, PT, R7, RZ, PT ;  /* 0x000000ff0700720c */ /* 0x000fc40003f45270 */
[----:B-1----:R-:W-:Y:S02]  /*0500*/  SHF.R.S32.HI R0, RZ, 0x1f, R5 ;  /* 0x0000001fff007819 */ /* 0x002fe40000011405 */
[----:B------:R-:W-:Y:S02]  /*0510*/  ISETP.GE.U32.AND P3, PT, R31, 0x2, PT ;  /* 0x000000021f00780c */ /* 0x000fe40003f66070 */
[----:B------:R-:W-:-:S04]  /*0520*/  LEA.HI R0, R0, R5, RZ, 0x7 ;  /* 0x0000000500007211 */ /* 0x000fc800078f38ff */
[----:B------:R-:W-:Y:S02]  /*0530*/  LOP3.LUT R0, R0, 0xffffff80, RZ, 0xc0, !PT ;  /* 0xffffff8000007812 */ /* 0x000fe400078ec0ff */
[----:B0-----:R-:W-:Y:S02]  /*0540*/  ISETP.NE.OR P0, PT, R6, RZ, !P0 ;  /* 0x000000ff0600720c */ /* 0x001fe40004705670 */
[----:B--2---:R-:W-:Y:S02]  /*0550*/  ISETP.NE.OR P1, PT, R3, RZ, !P1 ;  /* 0x000000ff0300720c */ /* 0x004fe40004f25670 */
[----:B------:R-:W-:Y:S02]  /*0560*/  SHF.R.S32.HI R3, RZ, 0x1f, R2 ;  /* 0x0000001fff037819 */ /* 0x000fe40000011402 */
[----:B---3--:R-:W-:Y:S01]  /*0570*/  R2UR UR43, R4 ;  /* 0x00000000042b72ca */ /* 0x008fe200000e0000 */
[----:B------:R-:W-:Y:S01]  /*0580*/  IMAD.IADD R4, R5, 0x1, -R0 ;  /* 0x0000000105047824 */ /* 0x000fe200078e0a00 */
[----:B------:R-:W-:-:S05]  /*0590*/  LEA.HI R3, R3, R2, RZ, 0x2 ;  /* 0x0000000203037211 */ /* 0x000fca00078f10ff */
[----:B------:R-:W-:Y:S01]  /*05a0*/  VOTEU.ALL UP0, P0 ;  /* 0x00000000003f7886 */ /* 0x000fe20000000000 */
[----:B------:R-:W-:Y:S01]  /*05b0*/  LOP3.LUT R3, R3, 0xfffffffc, RZ, 0xc0, !PT ;  /* 0xfffffffc03037812 */ /* 0x000fe200078ec0ff */
[----:B------:R-:W-:-:S03]  /*05c0*/  VOTEU.ALL UP1, P1 ;  /* 0x00000000003f7886 */ /* 0x000fc60000820000 */
[----:B------:R-:W0:Y:S01]  /*05d0*/  @!UP0 S2UR UR7, SR_CgaCtaId ;  /* 0x00000000000789c3 */ /* 0x000e220000008800 */
[----:B------:R-:W-:Y:S01]  /*05e0*/  @!UP0 UMOV UR6, 0x400 ;  /* 0x0000040000068882 */ /* 0x000fe20000000000 */
[----:B------:R-:W-:-:S04]  /*05f0*/  @!UP0 UIADD3 UR4, -UR4, 0x100000, URZ ;  /* 0x0010000004048890 */ /* 0x000fc8000fffe13f */
[----:B------:R-:W-:Y:S02]  /*0600*/  @!UP0 USHF.L.U32 UR5, UR4, 0xb, URZ ;  /* 0x0000000b04058899 */ /* 0x000fe4000800063f */
[----:B------:R-:W-:Y:S01]  /*0610*/  @!UP0 USHF.L.U32 UR4, UR4, 0x1, URZ ;  /* 0x0000000104048899 */ /* 0x000fe2000800063f */
[----:B------:R-:W-:Y:S01]  /*0620*/  IMAD.IADD R14, R2, 0x1, -R3 ;  /* 0x00000001020e7824 */ /* 0x000fe200078e0a03 */
[----:B------:R-:W-:Y:S01]  /*0630*/  @!UP1 UMOV UR9, 0x400 ;  /* 0x0000040000099882 */ /* 0x000fe20000000000 */
[----:B------:R-:W-:Y:S01]  /*0640*/  VOTEU.ALL UP2, P1 ;  /* 0x00000000003f7886 */ /* 0x000fe20000840000 */
[----:B------:R-:W-:Y:S01]  /*0650*/  VOTEU.ALL UP3, P1 ;  /* 0x00000000003f7886 */ /* 0x000fe20000860000 */
[----:B------:R-:W-:Y:S01]  /*0660*/  VOTEU.ALL UP4, P1 ;  /* 0x00000000003f7886 */ /* 0x000fe20000880000 */
[----:B------:R-:W1:Y:S01]  /*0670*/  @!UP1 S2UR UR10, SR_CgaCtaId ;  /* 0x00000000000a99c3 */ /* 0x000e620000008800 */
[----:B------:R-:W-:Y:S01]  /*0680*/  VOTEU.ALL UP5, P1 ;  /* 0x00000000003f7886 */ /* 0x000fe200008a0000 */
[----:B0-----:R-:W-:-:S02]  /*0690*/  @!UP0 ULEA UR8, UR7, UR6, 0x18 ;  /* 0x0000000607088291 */ /* 0x001fc4000f8ec03f */
[----:B------:R-:W-:-:S04]  /*06a0*/  @!UP1 UIADD3 UR6, -UR11, 0x100000, URZ ;  /* 0x001000000b069890 */ /* 0x000fc8000fffe13f */
[----:B------:R-:W-:Y:S02]  /*06b0*/  @!UP1 USHF.L.U32 UR7, UR6, 0xb, URZ ;  /* 0x0000000b06079899 */ /* 0x000fe4000800063f */
[----:B------:R-:W-:Y:S01]  /*06c0*/  @!UP1 USHF.L.U32 UR6, UR6, 0x1, URZ ;  /* 0x0000000106069899 */ /* 0x000fe2000800063f */
[----:B------:R-:W-:Y:S01]  /*06d0*/  VOTEU.ALL UP0, P0 ;  /* 0x00000000003f7886 */ /* 0x000fe20000000000 */
[----:B-1----:R-:W-:Y:S01]  /*06e0*/  @!UP1 ULEA UR9, UR10, UR9, 0x18 ;  /* 0x000000090a099291 */ /* 0x002fe2000f8ec03f */
[----:B------:R-:W-:Y:S02]  /*06f0*/  VOTEU.ALL UP1, P0 ;  /* 0x00000000003f7886 */ /* 0x000fe40000020000 */
[----:B------:R-:W-:Y:S01]  /*0700*/  ULDC.64 UR10, c[0x0][0x598] ;  /* 0x00016600000a7ab9 */ /* 0x000fe20000000a00 */
[----:B------:R-:W-:Y:S01]  /*0710*/  ISETP.NE.AND P0, PT, R14, 0x3, PT ;  /* 0x000000030e00780c */ /* 0x000fe20003f05270 */
[----:B------:R-:W0:Y:S02]  /*0720*/  FENCE.VIEW.ASYNC.S ;  /* 0x00000000000073c6 */ /* 0x000e240000000000 */
[----:B0-----:R0:W1:Y:S01]  /*0730*/  @!UP0 SYNCS.EXCH.64 URZ, [UR8+0x110], UR4 ;  /* 0x00011004083f85b2 */ /* 0x0010620008000100 */
[----:B------:R-:W-:-:S02]  /*0740*/  ISETP.NE.U32.AND P1, PT, RZ, UR10, PT ;  /* 0x0000000aff007c0c */ /* 0x000fc4000bf25070 */
[----:B------:R-:W-:Y:S02]  /*0750*/  ISETP.EQ.OR P0, PT, R14, RZ, !P0 ;  /* 0x000000ff0e00720c */ /* 0x000fe40004702670 */
[----:B------:R-:W-:Y:S02]  /*0760*/  ISETP.NE.AND.EX P1, PT, RZ, UR11, PT, P1 ;  /* 0x0000000bff007c0c */ /* 0x000fe4000bf25310 */
[----:B------:R-:W-:-:S04]  /*0770*/  ISETP.EQ.AND P0, PT, R7, RZ, P0 ;  /* 0x000000ff0700720c */ /* 0x000fc80000702270 */
[----:B------:R-:W-:-:S04]  /*0780*/  SEL R23, RZ, 0x1, !P0 ;  /* 0x00000001ff177807 */ /* 0x000fc80004000000 */
[----:B------:R-:W-:Y:S01]  /*0790*/  SEL R23, R23, 0x2, P3 ;  /* 0x0000000217177807 */ /* 0x000fe20001800000 */
[----:B------:R0:W1:Y:S01]  /*07a0*/  @!UP1 SYNCS.EXCH.64 URZ, [UR8+0x118], UR4 ;  /* 0x00011804083f95b2 */ /* 0x0000620008000100 */
[----:B------:R-:W-:Y:S01]  /*07b0*/  NOP ;  /* 0x0000000000007918 */ /* 0x000fe20000000000 */
[----:B------:R0:W1:Y:S01]  /*07c0*/  @!UP2 SYNCS.EXCH.64 URZ, [UR9+0xf0], UR6 ;  /* 0x0000f006093fa5b2 */ /* 0x0000620008000100 */
[----:B------:R0:W1:Y:S01]  /*07d0*/  @!UP3 SYNCS.EXCH.64 URZ, [UR9+0xf8], UR6 ;  /* 0x0000f806093fb5b2 */ /* 0x0000620008000100 */
[----:B------:R0:W1:Y:S01]  /*07e0*/  @!UP4 SYNCS.EXCH.64 URZ, [UR9+0x100], UR6 ;  /* 0x00010006093fc5b2 */ /* 0x0000620008000100 */
[----:B------:R0:W1:Y:S01]  /*07f0*/  @!UP5 SYNCS.EXCH.64 URZ, [UR9+0x108], UR6 ;  /* 0x00010806093fd5b2 */ /* 0x0000620008000100 */
[----:B------:R-:W-:Y:S01]  /*0800*/  NOP ;  /* 0x0000000000007918 */ /* 0x000fe20000000000 */
[----:B-1----:R-:W-:Y:S06]  /*0810*/  BAR.SYNC.DEFER_BLOCKING 0x0 ;  /* 0x0000000000007b1d */ /* 0x002fec0000010000 */
[----:B0-----:R-:W-:Y:S05]  /*0820*/  @!P1 BRA `(.L_x_4) ;  /* 0x00000000001c9947 */ /* 0x001fea0003800000 */
[----:B------:R-:W0:Y:S02]  /*0830*/  LDC.64 R2, c[0x0][0x598] ;  /* 0x00016600ff027b82 */ /* 0x000e240000000a00 */
[----:B0-----:R-:W2:Y:S02]  /*0840*/  LDG.E.64 R2, desc[UR36][R2.64] ;  /* 0x0000002402027981 */ /* 0x001ea4000c1e1b00 */
[----:B--2---:R-:W-:-:S04]  /*0850*/  ISETP.NE.U32.AND P0, PT, R2, RZ, PT ;  /* 0x000000ff0200720c */ /* 0x004fc80003f05070 */
[----:B------:R-:W-:-:S13]  /*0860*/  ISETP.NE.AND.EX P0, PT, R3, RZ, PT, P0 ;  /* 0x000000ff0300720c */ /* 0x000fda0003f05300 */
[----:B------:R-:W-:Y:S05]  /*0870*/  @!P0 BRA `(.L_x_4) ;  /* 0x0000000000088947 */ /* 0x000fea0003800000 */
[----:B------:R1:W5:Y:S01]  /*0880*/  LD.E R120, desc[UR36][R2.64] ;  /* 0x0000002402787980 */ /* 0x000362000c101900 */
[----:B------:R-:W-:Y:S05]  /*0890*/  BRA `(.L_x_5) ;  /* 0x0000000000247947 */ /* 0x000fea0003800000 */
.L_x_4:
[----:B------:R-:W-:Y:S02]  /*08a0*/  ULDC.64 UR4, c[0x0][0x588] ;  /* 0x0001620000047ab9 */ /* 0x000fe40000000a00 */
[----:B------:R-:W-:-:S04]  /*08b0*/  ISETP.NE.U32.AND P0, PT, RZ, UR4, PT ;  /* 0x00000004ff007c0c */ /* 0x000fc8000bf05070 */
[----:B------:R-:W-:-:S13]  /*08c0*/  ISETP.NE.AND.EX P0, PT, RZ, UR5, PT, P0 ;  /* 0x00000005ff007c0c */ /* 0x000fda000bf05300 */
[----:B------:R-:W-:Y:S05]  /*08d0*/  @!P0 BRA `(.L_x_6) ;  /* 0x00000000000c8947 */ /* 0x000fea0003800000 */
[----:B------:R-:W0:Y:S02]  /*08e0*/  LDC.64 R120, c[0x0][0x588] ;  /* 0x00016200ff787b82 */ /* 0x000e240000000a00 */
[----:B0-----:R0:W5:Y:S01]  /*08f0*/  LDG.E R120, desc[UR36][R120.64] ;  /* 0x0000002478787981 */ /* 0x001162000c1e1900 */
[----:B------:R-:W-:Y:S05]  /*0900*/  BRA `(.L_x_5) ;  /* 0x0000000000087947 */ /* 0x000fea0003800000 */
.L_x_6:
[----:B------:R-:W-:Y:S02]  /*0910*/  ULDC UR4, c[0x0][0x580] ;  /* 0x0001600000047ab9 */ /* 0x000fe40000000800 */
[----:B------:R-:W-:-:S07]  /*0920*/  IMAD.U32 R120, RZ, RZ, UR4 ;  /* 0x00000004ff787e24 */ /* 0x000fce000f8e00ff */
.L_x_5:
[----:B------:R-:W-:Y:S02]  /*0930*/  ULDC.64 UR4, c[0x0][0x5a0] ;  /* 0x0001680000047ab9 */ /* 0x000fe40000000a00 */
[----:B------:R-:W-:-:S04]  /*0940*/  ISETP.NE.U32.AND P0, PT, RZ, UR4, PT ;  /* 0x00000004ff007c0c */ /* 0x000fc8000bf05070 */
[----:B------:R-:W-:-:S13]  /*0950*/  ISETP.NE.AND.EX P0, PT, RZ, UR5, PT, P0 ;  /* 0x00000005ff007c0c */ /* 0x000fda000bf05300 */
[----:B------:R-:W-:Y:S05]  /*0960*/  @!P0 BRA `(.L_x_7) ;  /* 0x00000000001c8947 */ /* 0x000fea0003800000 */
[----:B-1----:R-:W1:Y:S02]  /*0970*/  LDC.64 R2, c[0x0][0x5a0] ;  /* 0x00016800ff027b82 */ /* 0x002e640000000a00 */
[----:B-1----:R-:W2:Y:S02]  /*0980*/  LDG.E.64 R2, desc[UR36][R2.64] ;  /* 0x0000002402027981 */ /* 0x002ea4000c1e1b00 */
[----:B--2---:R-:W-:-:S04]  /*0990*/  ISETP.NE.U32.AND P0, PT, R2, RZ, PT ;  /* 0x000000ff0200720c */ /* 0x004fc80003f05070 */
[----:B------:R-:W-:-:S13]  /*09a0*/  ISETP.NE.AND.EX P0, PT, R3, RZ, PT, P0 ;  /* 0x000000ff0300720c */ /* 0x000fda0003f05300 */
[----:B------:R-:W-:Y:S05]  /*09b0*/  @!P0 BRA `(.L_x_7) ;  /* 0x0000000000088947 */ /* 0x000fea0003800000 */
[----:B0-----:R2:W5:Y:S01]  /*09c0*/  LD.E R121, desc[UR36][R2.64] ;  /* 0x0000002402797980 */ /* 0x001562000c101900 */
[----:B------:R-:W-:Y:S05]  /*09d0*/  BRA `(.L_x_8) ;  /* 0x0000000000247947 */ /* 0x000fea0003800000 */
.L_x_7:
[----:B------:R-:W-:Y:S02]  /*09e0*/  ULDC.64 UR4, c[0x0][0x590] ;  /* 0x0001640000047ab9 */ /* 0x000fe40000000a00 */
[----:B------:R-:W-:-:S04]  /*09f0*/  ISETP.NE.U32.AND P0, PT, RZ, UR4, PT ;  /* 0x00000004ff007c0c */ /* 0x000fc8000bf05070 */
[----:B------:R-:W-:-:S13]  /*0a00*/  ISETP.NE.AND.EX P0, PT, RZ, UR5, PT, P0 ;  /* 0x00000005ff007c0c */ /* 0x000fda000bf05300 */
[----:B------:R-:W-:Y:S05]  /*0a10*/  @!P0 BRA `(.L_x_9) ;  /* 0x00000000000c8947 */ /* 0x000fea0003800000 */
[----:B-1----:R-:W0:Y:S02]  /*0a20*/  LDC.64 R2, c[0x0][0x590] ;  /* 0x00016400ff027b82 */ /* 0x002e240000000a00 */
[----:B0-----:R0:W5:Y:S01]  /*0a30*/  LDG.E R121, desc[UR36][R2.64] ;  /* 0x0000002402797981 */ /* 0x001162000c1e1900 */
[----:B------:R-:W-:Y:S05]  /*0a40*/  BRA `(.L_x_8) ;  /* 0x0000000000087947 */ /* 0x000fea0003800000 */
.L_x_9:
[----:B------:R-:W-:Y:S02]  /*0a50*/  ULDC UR4, c[0x0][0x584] ;  /* 0x0001610000047ab9 */ /* 0x000fe40000000800 */
[----:B0-----:R-:W-:-:S07]  /*0a60*/  IMAD.U32 R121, RZ, RZ, UR4 ;  /* 0x00000004ff797e24 */ /* 0x001fce000f8e00ff */
.L_x_8:
[----:B012---:R-:W0:Y:S01]  /*0a70*/  LDC R2, c[0x0][0x65c] ;  /* 0x00019700ff027b82 */ /* 0x007e220000000800 */
[----:B------:R-:W1:Y:S01]  /*0a80*/  S2R R15, SR_CTAID.Y ;  /* 0x00000000000f7919 */ /* 0x000e620000002600 */
[----:B------:R-:W-:Y:S01]  /*0a90*/  ULDC UR6, c[0x0][0x28c] ;  /* 0x0000a30000067ab9 */ /* 0x000fe20000000800 */
[----:B------:R-:W-:Y:S01]  /*0aa0*/  ISETP.NE.AND P0, PT, R7, 0x2, PT ;  /* 0x000000020700780c */ /* 0x000fe20003f05270 */
[----:B------:R-:W-:Y:S01]  /*0ab0*/  UIADD3 UR6, UR6, 0x1f, URZ ;  /* 0x0000001f06067890 */ /* 0x000fe2000fffe03f */
[----:B------:R-:W2:Y:S01]  /*0ac0*/  S2R R6, SR_CTAID.X ;  /* 0x0000000000067919 */ /* 0x000ea20000002500 */
[----:B------:R-:W-:Y:S01]  /*0ad0*/  UMOV UR38, URZ ;  /* 0x0000003f00267c82 */ /* 0x000fe20008000000 */
[----:B------:R-:W-:Y:S01]  /*0ae0*/  UMOV UR39, URZ ;  /* 0x0000003f00277c82 */ /* 0x000fe20008000000 */
[----:B------:R-:W-:Y:S01]  /*0af0*/  USHF.R.S32.HI UR7, URZ, 0x1f, UR6 ;  /* 0x0000001f3f077899 */ /* 0x000fe20008011406 */
[----:B------:R-:W-:-:S03]  /*0b00*/  ULDC.64 UR8, c[0x0][0x650] ;  /* 0x0001940000087ab9 */ /* 0x000fc60000000a00 */
[----:B------:R-:W-:-:S04]  /*0b10*/  ULEA.HI UR7, UR7, UR6, URZ, 0x5 ;  /* 0x0000000607077291 */ /* 0x000fc8000f8f283f */
[----:B------:R-:W-:Y:S01]  /*0b20*/  USHF.R.S32.HI UR40, URZ, 0x5, UR7 ;  /* 0x000000053f287899 */ /* 0x000fe20008011407 */
[----:B0-----:R-:W-:-:S13]  /*0b30*/  ISETP.NE.AND P1, PT, R2, 0x1, PT ;  /* 0x000000010200780c */ /* 0x001fda0003f25270 */
[----:B------:R-:W2:Y:S01]  /*0b40*/  @P1 LDC R17, c[0x0][0x10] ;  /* 0x00000400ff111b82 */ /* 0x000ea20000000800 */
[----:B-1----:R-:W-:Y:S02]  /*0b50*/  @P1 IMAD.MOV.U32 R8, RZ, RZ, R15 ;  /* 0x000000ffff081224 */ /* 0x002fe400078e000f */
[----:B------:R-:W-:Y:S02]  /*0b60*/  @P1 IMAD.MOV.U32 R9, RZ, RZ, RZ ;  /* 0x000000ffff091224 */ /* 0x000fe400078e00ff */
[----:B------:R-:W-:-:S03]  /*0b70*/  @P1 IMAD.MOV.U32 R7, RZ, RZ, RZ ;  /* 0x000000ffff071224 */ /* 0x000fc600078e00ff */
[----:B------:R-:W0:Y:S01]  /*0b80*/  @!P1 LDC R3, c[0x0][0xc] ;  /* 0x00000300ff039b82 */ /* 0x000e220000000800 */
[----:B------:R-:W-:Y:S01]  /*0b90*/  ULDC UR4, c[0x0][0xc] ;  /* 0x0000030000047ab9 */ /* 0x000fe20000000800 */
[----:B------:R-:W-:Y:S02]  /*0ba0*/  ULDC UR5, c[0x0][0x10] ;  /* 0x0000040000057ab9 */ /* 0x000fe40000000800 */
[----:B------:R-:W-:-:S04]  /*0bb0*/  UIMAD.WIDE.U32 UR4, UR4, UR5, URZ ;  /* 0x00000005040472a5 */ /* 0x000fc8000f8e003f */
[----:B------:R-:W1:Y:S01]  /*0bc0*/  LDC R0, c[0x0][0x14] ;  /* 0x00000500ff007b82 */ /* 0x000e620000000800 */
[----:B--2---:R-:W-:-:S04]  /*0bd0*/  @P1 IMAD.WIDE.U32 R16, R6, R17, R8 ;  /* 0x0000001106101225 */ /* 0x004fc800078e0008 */
[----:B------:R-:W-:Y:S02]  /*0be0*/  @P1 IMAD.IADD R17, R17, 0x1, R7 ;  /* 0x0000000111111824 */ /* 0x000fe400078e0207 */
[----:B------:R-:W-:Y:S02]  /*0bf0*/  IMAD.MOV.U32 R7, RZ, RZ, RZ ;  /* 0x000000ffff077224 */ /* 0x000fe400078e00ff */
[----:B0-----:R-:W-:-:S04]  /*0c00*/  @!P1 IMAD.WIDE.U32 R8, R3, R15, R6 ;  /* 0x0000000f03089225 */ /* 0x001fc800078e0006 */
[----:B------:R-:W-:Y:S02]  /*0c10*/  @!P1 IMAD.MOV.U32 R16, RZ, RZ, R8 ;  /* 0x000000ffff109224 */ /* 0x000fe400078e0008 */
[----:B-1----:R-:W-:-:S04]  /*0c20*/  IMAD.WIDE.U32 R10, R0, UR4, RZ ;  /* 0x00000004000a7c25 */ /* 0x002fc8000f8e00ff */
[----:B------:R-:W-:Y:S01]  /*0c30*/  IMAD R3, R0, UR5, RZ ;  /* 0x0000000500037c24 */ /* 0x000fe2000f8e02ff */
[----:B------:R0:W-:Y:S01]  /*0c40*/  STL.64 [R1], R10 ;  /* 0x0000000a01007387 */ /* 0x0001e20000100a00 */
[----:B------:R-:W-:Y:S02]  /*0c50*/  @!P1 IMAD.MOV.U32 R17, RZ, RZ, R9 ;  /* 0x000000ffff119224 */ /* 0x000fe400078e0009 */
[----:B------:R-:W-:Y:S01]  /*0c60*/  IMAD.IADD R0, R11, 0x1, R3 ;  /* 0x000000010b007824 */ /* 0x000fe200078e0203 */
[----:B------:R-:W-:Y:S06]  /*0c70*/  @P0 BRA `(.L_x_10) ;  /* 0x0000000000240947 */ /* 0x000fec0003800000 */
[----:B------:R-:W-:Y:S01]  /*0c80*/  USHF.R.U32.HI UR4, URZ, 0x1, UR40 ;  /* 0x000000013f047899 */ /* 0x000fe20008011628 */
[----:B------:R-:W-:Y:S01]  /*0c90*/  IADD3 R16, P0, R16, R10, RZ ;  /* 0x0000000a10107210 */ /* 0x000fe20007f1e0ff */
[----:B------:R-:W-:Y:S02]  /*0ca0*/  UISETP.GE.U32.AND UP0, UPT, UR40, 0xe, UPT ;  /* 0x0000000e2800788c */ /* 0x000fe4000bf06070 */
[----:B------:R-:W-:Y:S02]  /*0cb0*/  UIMAD.WIDE.U32 UR4, UR4, -0x6db6db6d, URZ ;  /* 0x92492493040478a5 */ /* 0x000fe4000f8e003f */
[----:B------:R-:W-:Y:S01]  /*0cc0*/  IMAD.X R17, R0, 0x1, R17, P0 ;  /* 0x0000000100117824 */ /* 0x000fe200000e0611 */
[----:B------:R-:W-:Y:S01]  /*0cd0*/  UMOV UR39, URZ ;  /* 0x0000003f00277c82 */ /* 0x000fe20008000000 */
[----:B------:R-:W-:-:S04]  /*0ce0*/  USHF.R.U32.HI UR4, URZ, 0x2, UR5 ;  /* 0x000000023f047899 */ /* 0x000fc80008011605 */
[----:B------:R-:W-:Y:S02]  /*0cf0*/  UIMAD UR38, UR4, -0xe, UR40 ;  /* 0xfffffff2042678a4 */ /* 0x000fe4000f8e0228 */
[----:B------:R-:W-:-:S12]  /*0d00*/  @UP0 ULOP3.LUT UR39, UR4, 0x1, URZ, 0xc0, !UPT ;  /* 0x0000000104270892 */ /* 0x000fd8000f8ec03f */
.L_x_10:
[----:B------:R-:W-:Y:S01]  /*0d10*/  ISETP.GE.U32.AND P0, PT, R16, UR8, PT ;  /* 0x0000000810007c0c */ /* 0x000fe2000bf06070 */
[----:B------:R-:W-:Y:S01]  /*0d20*/  IMAD.MOV.U32 R22, RZ, RZ, -0x1 ;  /* 0xffffffffff167424 */ /* 0x000fe200078e00ff */
[----:B------:R-:W-:Y:S01]  /*0d30*/  PRMT R3, RZ, 0x7610, R3 ;  /* 0x00007610ff037816 */ /* 0x000fe20000000003 */
[----:B------:R-:W-:Y:S01]  /*0d40*/  IMAD.MOV.U32 R18, RZ, RZ, -0x1 ;  /* 0xffffffffff127424 */ /* 0x000fe200078e00ff */
[----:B------:R-:W-:Y:S01]  /*0d50*/  ISETP.GE.U32.AND.EX P0, PT, R17, UR9, PT, P0 ;  /* 0x0000000911007c0c */ /* 0x000fe2000bf06100 */
[----:B------:R-:W-:-:S12]  /*0d60*/  IMAD.MOV.U32 R19, RZ, RZ, -0x1 ;  /* 0xffffffffff137424 */ /* 0x000fd800078e00ff */
[----:B------:R-:W-:Y:S05]  /*0d70*/  @P0 BRA `(.L_x_11) ;  /* 0x0000000400580947 */ /* 0x000fea0003800000 */
[----:B------:R-:W1:Y:S01]  /*0d80*/  LDC.64 R20, c[0x0][0x628] ;  /* 0x00018a00ff147b82 */ /* 0x000e620000000a00 */
[----:B------:R-:W-:Y:S02]  /*0d90*/  IMAD.MOV.U32 R8, RZ, RZ, R16 ;  /* 0x000000ffff087224 */ /* 0x000fe400078e0010 */
[----:B------:R-:W-:-:S05]  /*0da0*/  IMAD.MOV.U32 R9, RZ, RZ, R17 ;  /* 0x000000ffff097224 */ /* 0x000fca00078e0011 */
[----:B------:R-:W2:Y:S08]  /*0db0*/  LDC R18, c[0x0][0x630] ;  /* 0x00018c00ff127b82 */ /* 0x000eb00000000800 */
[----:B------:R-:W3:Y:S01]  /*0dc0*/  LDC.64 R24, c[0x0][0x620] ;  /* 0x00018800ff187b82 */ /* 0x000ee20000000a00 */
[----:B-1----:R-:W-:-:S04]  /*0dd0*/  ISETP.NE.U32.AND P0, PT, R20, RZ, PT ;  /* 0x000000ff1400720c */ /* 0x002fc80003f05070 */
[----:B------:R-:W-:-:S13]  /*0de0*/  ISETP.NE.AND.EX P0, PT, R21, RZ, PT, P0 ;  /* 0x000000ff1500720c */ /* 0x000fda0003f05300 */
[----:B--23--:R-:W-:Y:S05]  /*0df0*/  @!P0 BRA `(.L_x_12) ;  /* 0x0000000000288947 */ /* 0x00cfea0003800000 */
[----:B------:R-:W1:Y:S02]  /*0e00*/  LDC R3, c[0x0][0x634] ;  /* 0x00018d00ff037b82 */ /* 0x000e640000000800 */
[----:B-1----:R-:W-:-:S05]  /*0e10*/  IADD3 R3, P0, R16, R3, RZ ;  /* 0x0000000310037210 */ /* 0x002fca0007f1e0ff */
[----:B------:R-:W-:-:S04]  /*0e20*/  IMAD.X R19, RZ, RZ, R17, P0 ;  /* 0x000000ffff137224 */ /* 0x000fc800000e0611 */
[----:B------:R-:W-:-:S04]  /*0e30*/  IMAD.WIDE.U32 R8, R19, R20, RZ ;  /* 0x0000001413087225 */ /* 0x000fc800078e00ff */
[----:B0-----:R-:W-:-:S04]  /*0e40*/  IMAD.WIDE.U32 R10, P0, R3, R21, R8 ;  /* 0x00000015030a7225 */ /* 0x001fc80007800008 */
[----:B------:R-:W-:-:S04]  /*0e50*/  IMAD.WIDE.U32 R8, R3, R20, RZ ;  /* 0x0000001403087225 */ /* 0x000fc800078e00ff */
[----:B------:R-:W-:Y:S01]  /*0e60*/  IMAD.X R13, RZ, RZ, RZ, P0 ;  /* 0x000000ffff0d7224 */ /* 0x000fe200000e06ff */
[----:B------:R-:W-:Y:S01]  /*0e70*/  IADD3 RZ, P0, R9, R10, RZ ;  /* 0x0000000a09ff7210 */ /* 0x000fe20007f1e0ff */
[----:B------:R-:W-:-:S04]  /*0e80*/  IMAD.MOV.U32 R12, RZ, RZ, R11 ;  /* 0x000000ffff0c7224 */ /* 0x000fc800078e000b */
[----:B------:R-:W-:-:S08]  /*0e90*/  IMAD.WIDE.U32.X R8, R19, R21, R12, P0 ;  /* 0x0000001513087225 */ /* 0x000fd000000e040c */
.L_x_12:
[-CC-:B------:R-:W-:Y:S01]  /*0ea0*/  SHF.R.U64 R30, R8, R18.reuse, R9.reuse ;  /* 0x00000012081e7219 */ /* 0x180fe20000001209 */
[----:B------:R-:W1:Y:S01]  /*0eb0*/  LDC R12, c[0x0][0x618] ;  /* 0x00018600ff0c7b82 */ /* 0x000e620000000800 */
[----:B------:R-:W-:Y:S01]  /*0ec0*/  SHF.R.U32.HI R7, RZ, R18, R9 ;  /* 0x00000012ff077219 */ /* 0x000fe20000011609 */
[----:B------:R-:W-:Y:S01]  /*0ed0*/  ULDC UR4, c[0x0][0x150] ;  /* 0x0000540000047ab9 */ /* 0x000fe20000000800 */
[----:B0-----:R-:W-:Y:S02]  /*0ee0*/  IADD3 R11, P0, RZ, -R30, RZ ;  /* 0x8000001eff0b7210 */ /* 0x001fe40007f1e0ff */
[----:B------:R-:W-:-:S03]  /*0ef0*/  I2FP.F32.U32 R3, R6 ;  /* 0x0000000600037245 */ /* 0x000fc60000201000 */
[----:B------:R-:W0:Y:S01]  /*0f00*/  LDC.64 R26, c[0x0][0x640] ;  /* 0x00019000ff1a7b82 */ /* 0x000e220000000a00 */
[----:B------:R-:W-:Y:S02]  /*0f10*/  IMAD.X R13, RZ, RZ, ~R7, P0 ;  /* 0x000000ffff0d7224 */ /* 0x000fe400000e0e07 */
[----:B------:R-:W-:Y:S01]  /*0f20*/  FMUL R3, R3, UR4 ;  /* 0x0000000403037c20 */ /* 0x000fe20008400000 */
[----:B------:R-:W-:Y:S01]  /*0f30*/  IMAD.WIDE.U32 R8, R11, R24, R16 ;  /* 0x000000180b087225 */ /* 0x000fe200078e0010 */
[----:B------:R-:W-:-:S03]  /*0f40*/  ULDC UR4, c[0x0][0x154] ;  /* 0x0000550000047ab9 */ /* 0x000fc60000000800 */
[----:B------:R-:W-:Y:S01]  /*0f50*/  IMAD R10, R13, R24, RZ ;  /* 0x000000180d0a7224 */ /* 0x000fe200078e02ff */
[----:B------:R-:W2:Y:S01]  /*0f60*/  LDC R7, c[0x0][0x144] ;  /* 0x00005100ff077b82 */ /* 0x000ea20000000800 */
[----:B------:R-:W3:Y:S02]  /*0f70*/  F2I.U32.TRUNC.NTZ R3, R3 ;  /* 0x0000000300037305 */ /* 0x000ee4000020f000 */
[----:B------:R-:W-:-:S04]  /*0f80*/  IMAD R11, R11, R25, R10 ;  /* 0x000000190b0b7224 */ /* 0x000fc800078e020a */
[----:B------:R-:W-:Y:S01]  /*0f90*/  IMAD.IADD R9, R9, 0x1, R11 ;  /* 0x0000000109097824 */ /* 0x000fe200078e020b */
[----:B------:R-:W4:Y:S01]  /*0fa0*/  LDC R18, c[0x0][0x608] ;  /* 0x00018200ff127b82 */ /* 0x000f220000000800 */
[----:B------:R-:W-:-:S03]  /*0fb0*/  IMAD.MOV.U32 R11, RZ, RZ, -0x1 ;  /* 0xffffffffff0b7424 */ /* 0x000fc600078e00ff */
[-C--:B-1----:R-:W-:Y:S02]  /*0fc0*/  SHF.R.U64 R22, R8, R12.reuse, R9 ;  /* 0x0000000c08167219 */ /* 0x082fe40000001209 */
[----:B------:R-:W-:Y:S02]  /*0fd0*/  I2FP.F32.U32 R8, R15 ;  /* 0x0000000f00087245 */ /* 0x000fe40000201000 */
[----:B------:R-:W1:Y:S01]  /*0fe0*/  LDC R24, c[0x0][0x658] ;  /* 0x00019600ff187b82 */ /* 0x000e620000000800 */
[----:B0-----:R-:W-:Y:S01]  /*0ff0*/  ISETP.NE.U32.AND P0, PT, R26, RZ, PT ;  /* 0x000000ff1a00720c */ /* 0x001fe20003f05070 */
[----:B---3--:R-:W-:Y:S01]  /*1000*/  IMAD.MOV R10, RZ, RZ, -R3 ;  /* 0x000000ffff0a7224 */ /* 0x008fe200078e0a03 */
[----:B------:R-:W-:Y:S01]  /*1010*/  SHF.R.U32.HI R9, RZ, R12, R9 ;  /* 0x0000000cff097219 */ /* 0x000fe20000011609 */
[----:B------:R-:W-:Y:S01]  /*1020*/  FMUL R8, R8, UR4 ;  /* 0x0000000408087c20 */ /* 0x000fe20008400000 */
[----:B------:R-:W-:-:S03]  /*1030*/  ISETP.NE.AND.EX P0, PT, R27, RZ, PT, P0 ;  /* 0x000000ff1b00720c */ /* 0x000fc60003f05300 */
[----:B------:R-:W0:Y:S01]  /*1040*/  LDC R20, c[0x0][0x148] ;  /* 0x00005200ff147b82 */ /* 0x000e220000000800 */
[----:B--2---:R-:W-:-:S07]  /*1050*/  IMAD R3, R7, R10, R6 ;  /* 0x0000000a07037224 */ /* 0x004fce00078e0206 */
[----:B------:R-:W2:Y:S01]  /*1060*/  LDC R21, c[0x0][0x600] ;  /* 0x00018000ff157b82 */ /* 0x000ea20000000800 */
[-CC-:B----4-:R-:W-:Y:S02]  /*1070*/  SHF.R.U64 R32, R22, R18.reuse, R9.reuse ;  /* 0x0000001216207219 */ /* 0x190fe40000001209 */
[----:B------:R-:W-:Y:S01]  /*1080*/  SHF.R.U32.HI R7, RZ, R18, R9 ;  /* 0x00000012ff077219 */ /* 0x000fe20000011609 */
[----:B------:R-:W-:Y:S01]  /*1090*/  IMAD.MOV.U32 R9, RZ, RZ, 0x1 ;  /* 0x00000001ff097424 */ /* 0x000fe200078e00ff */
[----:B------:R3:W4:Y:S03]  /*10a0*/  F2I.U32.TRUNC.NTZ R18, R8 ;  /* 0x0000000800127305 */ /* 0x000726000020f000 */
[----:B------:R-:W0:Y:S01]  /*10b0*/  LDC R25, c[0x0][0x648] ;  /* 0x00019200ff197b82 */ /* 0x000e220000000800 */
[-C--:B-1----:R-:W-:Y:S02]  /*10c0*/  SHF.L.U32 R6, R11, R24.reuse, RZ ;  /* 0x000000180b067219 */ /* 0x082fe400000006ff */
[----:B------:R-:W-:-:S02]  /*10d0*/  SHF.R.U64 R34, R32, R24, R7 ;  /* 0x0000001820227219 */ /* 0x000fc40000001207 */
[----:B------:R-:W-:Y:S02]  /*10e0*/  LOP3.LUT R13, RZ, R6, RZ, 0x33, !PT ;  /* 0x00000006ff0d7212 */ /* 0x000fe400078e33ff */
[-C--:B------:R-:W-:Y:S01]  /*10f0*/  SHF.R.U32.HI R7, RZ, R24.reuse, R7 ;  /* 0x00000018ff077219 */ /* 0x080fe20000011607 */
[----:B------:R-:W1:Y:S01]  /*1100*/  LDC R29, c[0x0][0x638] ;  /* 0x00018e00ff1d7b82 */ /* 0x000e620000000800 */
[----:B------:R-:W-:Y:S01]  /*1110*/  SHF.L.U32 R12, R9, R24, RZ ;  /* 0x00000018090c7219 */ /* 0x000fe200000006ff */
[----:B------:R-:W-:-:S06]  /*1120*/  IMAD.MOV.U32 R6, RZ, RZ, R34 ;  /* 0x000000ffff067224 */ /* 0x000fcc00078e0022 */
[----:B------:R-:W0:Y:S01]  /*1130*/  LDC R28, c[0x0][0x610] ;  /* 0x00018400ff1c7b82 */ /* 0x000e220000000800 */
[----:B---34-:R-:W-:Y:S05]  /*1140*/  @!P0 BRA `(.L_x_13) ;  /* 0x0000000000288947 */ /* 0x018fea0003800000 */
[----:B------:R-:W3:Y:S02]  /*1150*/  LDC R11, c[0x0][0x64c] ;  /* 0x00019300ff0b7b82 */ /* 0x000ee40000000800 */
[----:B---3--:R-:W-:-:S05]  /*1160*/  IADD3 R11, P0, R34, R11, RZ ;  /* 0x0000000b220b7210 */ /* 0x008fca0007f1e0ff */
[----:B------:R-:W-:-:S04]  /*1170*/  IMAD.X R19, RZ, RZ, R7, P0 ;  /* 0x000000ffff137224 */ /* 0x000fc800000e0607 */
[----:B------:R-:W-:-:S04]  /*1180*/  IMAD.WIDE.U32 R6, R19, R26, RZ ;  /* 0x0000001a13067225 */ /* 0x000fc800078e00ff */
[----:B------:R-:W-:-:S04]  /*1190*/  IMAD.WIDE.U32 R8, P0, R11, R27, R6 ;  /* 0x0000001b0b087225 */ /* 0x000fc80007800006 */
[----:B------:R-:W-:-:S04]  /*11a0*/  IMAD.WIDE.U32 R6, R11, R26, RZ ;  /* 0x0000001a0b067225 */ /* 0x000fc800078e00ff */
[----:B------:R-:W-:Y:S01]  /*11b0*/  IMAD.X R11, RZ, RZ, RZ, P0 ;  /* 0x000000ffff0b7224 */ /* 0x000fe200000e06ff */
[----:B------:R-:W-:Y:S01]  /*11c0*/  IADD3 RZ, P0, R7, R8, RZ ;  /* 0x0000000807ff7210 */ /* 0x000fe20007f1e0ff */
[----:B------:R-:W-:-:S04]  /*11d0*/  IMAD.MOV.U32 R10, RZ, RZ, R9 ;  /* 0x000000ffff0a7224 */ /* 0x000fc800078e0009 */
[----:B------:R-:W-:-:S08]  /*11e0*/  IMAD.WIDE.U32.X R6, R19, R27, R10, P0 ;  /* 0x0000001b13067225 */ /* 0x000fd000000e040a */
.L_x_13:
[----:B0-----:R-:W-:Y:S01]  /*11f0*/  SHF.R.U64 R6, R6, R25, R7 ;  /* 0x0000001906067219 */ /* 0x001fe20000001207 */
[----:B--2---:R-:W-:Y:S01]  /*1200*/  VIADD R7, R21, 0xffffffff ;  /* 0xffffffff15077836 */ /* 0x004fe20000000000 */
[----:B------:R-:W-:Y:S01]  /*1210*/  LOP3.LUT R13, R32, R13, RZ, 0xc0, !PT ;  /* 0x0000000d200d7212 */ /* 0x000fe200078ec0ff */
[----:B------:R-:W-:Y:S02]  /*1220*/  IMAD.MOV R18, RZ, RZ, -R18 ;  /* 0x000000ffff127224 */ /* 0x000fe400078e0a12 */
[----:B------:R-:W-:Y:S01]  /*1230*/  IMAD.MOV R8, RZ, RZ, -R6 ;  /* 0x000000ffff087224 */ /* 0x000fe200078e0a06 */
[----:B------:R-:W-:Y:S01]  /*1240*/  LOP3.LUT R7, R22, R7, RZ, 0xc0, !PT ;  /* 0x0000000716077212 */ /* 0x000fe200078ec0ff */
[----:B------:R-:W-:Y:S02]  /*1250*/  IMAD R12, R12, R6, R13 ;  /* 0x000000060c0c7224 */ /* 0x000fe400078e020d */
[----:B------:R-:W-:Y:S02]  /*1260*/  @P1 IMAD R3, R20, R18, R15 ;  /* 0x0000001214031224 */ /* 0x000fe400078e020f */
[----:B-1----:R-:W-:-:S02]  /*1270*/  IMAD R6, R8, R29, R34 ;  /* 0x0000001d08067224 */ /* 0x002fc400078e0222 */
[----:B------:R-:W-:Y:S02]  /*1280*/  IMAD R22, R12, R28, R3 ;  /* 0x0000001c0c167224 */ /* 0x000fe400078e0203 */
[----:B------:R-:W-:Y:S02]  /*1290*/  IMAD R7, R6, R21, R7 ;  /* 0x0000001506077224 */ /* 0x000fe400078e0207 */
[----:B------:R-:W-:Y:S02]  /*12a0*/  IMAD.MOV.U32 R3, RZ, RZ, 0x1 ;  /* 0x00000001ff037424 */ /* 0x000fe400078e00ff */
[----:B------:R-:W-:Y:S01]  /*12b0*/  IMAD.MOV.U32 R19, RZ, RZ, R30 ;  /* 0x000000ffff137224 */ /* 0x000fe200078e001e */
[----:B------:R-:W-:Y:S02]  /*12c0*/  SEL R18, R7, R22, !P1 ;  /* 0x0000001607127207 */ /* 0x000fe40004800000 */
[----:B------:R-:W-:-:S07]  /*12d0*/  SEL R22, R22, R7, !P1 ;  /* 0x0000000716167207 */ /* 0x000fce0004800000 */
.L_x_11:
[----:B------:R-:W-:Y:S05]  /*12e0*/  @!P2 BRA `(.L_x_14) ;  /* 0x000000700068a947 */ /* 0x000fea0003800000 */
[----:B------:R-:W-:-:S13]  /*12f0*/  ISETP.GT.U32.AND P0, PT, R31, 0x1, PT ;  /* 0x000000011f00780c */ /* 0x000fda0003f04070 */
[----:B------:R-:W-:Y:S05]  /*1300*/  @P0 EXIT ;  /* 0x000000000000094d */ /* 0x000fea0003800000 */
.L_x_15:
[----:B------:R-:W-:-:S08]  /*1310*/  NOP ;  /* 0x0000000000007918 */ /* 0x000fd00000000000 */
[----:B------:R-:W1:Y:S02]  /*1320*/  USETMAXREG.TRY_ALLOC.CTAPOOL UP0, 0xe8 ;  /* 0x000000e8000079c8 */ /* 0x000e640008000600 */
[----:B-1----:R-:W-:-:S13]  /*1330*/  PLOP3.LUT P0, PT, PT, PT, UP0, 0x80, 0x0 ;  /* 0x000000000000781c */ /* 0x002fda0003f0f008 */
[----:B------:R-:W-:Y:S05]  /*1340*/  @!P0 BRA `(.L_x_15) ;  /* 0xfffffffc00f08947 */ /* 0x000fea000383ffff */
[----:B------:R-:W-:-:S13]  /*1350*/  LOP3.LUT P0, RZ, R3, 0xff, RZ, 0xc0, !PT ;  /* 0x000000ff03ff7812 */ /* 0x000fda000780c0ff */
[----:B------:R-:W-:Y:S05]  /*1360*/  @!P0 EXIT ;  /* 0x000000000000894d */ /* 0x000fea0003800000 */
[----:B------:R-:W2:Y:S01]  /*1370*/  LDL.64 R8, [R1] ;  /* 0x0000000001087983 */ /* 0x000ea20000100a00 */
[----:B------:R-:W-:Y:S01]  /*1380*/  SHF.R.S32.HI R3, RZ, 0x1f, R4 ;  /* 0x0000001fff037819 */ /* 0x000fe20000011404 */
[----:B------:R-:W1:Y:S01]  /*1390*/  S2UR UR4, SR_CgaCtaId ;  /* 0x00000000000479c3 */ /* 0x000e620000008800 */
[----:B------:R-:W-:Y:S01]  /*13a0*/  UISETP.LT.AND UP0, UPT, UR40, 0x1, UPT ;  /* 0x000000012800788c */ /* 0x000fe2000bf01270 */
[----:B------:R-:W-:Y:S01]  /*13b0*/  LOP3.LUT R133, R23, 0x1, RZ, 0xfc, !PT ;  /* 0x0000000117857812 */ /* 0x000fe200078efcff */
[----:B------:R-:W-:Y:S01]  /*13c0*/  UIADD3 UR5, UR43, -0x1, URZ ;  /* 0xffffffff2b057890 */ /* 0x000fe2000fffe03f */
[CC--:B------:R-:W-:Y:S01]  /*13d0*/  LEA.HI R5, R3.reuse, R4.reuse, RZ, 0x2 ;  /* 0x0000000403057211 */ /* 0x0c0fe200078f10ff */
[----:B------:R-:W-:Y:S01]  /*13e0*/  USEL UR42, UR40, 0x1, UP0 ;  /* 0x00000001282a7887 */ /* 0x000fe20008000000 */
[----:B------:R-:W-:Y:S01]  /*13f0*/  LEA.HI R3, R3, R4, RZ, 0x5 ;  /* 0x0000000403037211 */ /* 0x000fe200078f28ff */
[----:B------:R-:W-:Y:S01]  /*1400*/  UMOV UR41, 0x400 ;  /* 0x0000040000297882 */ /* 0x000fe20000000000 */
[--C-:B------:R-:W-:Y:S01]  /*1410*/  SHF.R.S32.HI R122, RZ, 0x2, R5.reuse ;  /* 0x00000002ff7a7819 */ /* 0x100fe20000011405 */
[----:B------:R-:W3:Y:S01]  /*1420*/  LDC R126, c[0x0][0x658] ;  /* 0x00019600ff7e7b82 */ /* 0x000ee20000000800 */
[----:B------:R-:W-:Y:S01]  /*1430*/  SHF.R.S32.HI R7, RZ, 0x1f, R5 ;  /* 0x0000001fff077819 */ /* 0x000fe20000011405 */
[----:B------:R-:W-:Y:S01]  /*1440*/  UISETP.NE.AND UP0, UPT, UR5, URZ, UPT ;  /* 0x0000003f0500728c */ /* 0x000fe2000bf05270 */
[----:B------:R-:W-:Y:S01]  /*1450*/  SHF.R.S32.HI R3, RZ, 0x5, R3 ;  /* 0x00000005ff037819 */ /* 0x000fe20000011403 */
[----:B------:R-:W-:Y:S01]  /*1460*/  ULDC UR6, c[0x0][0x284] ;  /* 0x0000a10000067ab9 */ /* 0x000fe20000000800 */
[----:B------:R-:W-:Y:S01]  /*1470*/  LEA.HI R7, R7, R122, RZ, 0x3 ;  /* 0x0000007a07077211 */ /* 0x000fe200078f18ff */
[----:B------:R-:W-:Y:S01]  /*1480*/  USHF.L.U32 UR45, UR40, 0x1, URZ ;  /* 0x00000001282d7899 */ /* 0x000fe2000800063f */
[----:B------:R-:W-:Y:S01]  /*1490*/  LOP3.LUT R5, R5, 0xfffffffc, RZ, 0xc0, !PT ;  /* 0xfffffffc05057812 */ /* 0x000fe200078ec0ff */
[----:B------:R-:W4:Y:S01]  /*14a0*/  LDC.64 R128, c[0x0][0x5c8] ;  /* 0x00017200ff807b82 */ /* 0x000f220000000a00 */
[----:B------:R-:W-:Y:S01]  /*14b0*/  LOP3.LUT R7, R7, 0xfffffff8, RZ, 0xc0, !PT ;  /* 0xfffffff807077812 */ /* 0x000fe200078ec0ff */
[----:B------:R-:W-:-:S02]  /*14c0*/  UIADD3 UR42, -UR42, UR40, URZ ;  /* 0x000000282a2a7290 */ /* 0x000fc4000fffe13f */
[----:B------:R-:W-:Y:S02]  /*14d0*/  IMAD.IADD R5, R4, 0x1, -R5 ;  /* 0x0000000104057824 */ /* 0x000fe400078e0a05 */
[----:B------:R-:W-:Y:S01]  /*14e0*/  IMAD.IADD R122, R122, 0x1, -R7 ;  /* 0x000000017a7a7824 */ /* 0x000fe200078e0a07 */
[----:B-1----:R-:W-:Y:S01]  /*14f0*/  ULEA UR41, UR4, UR41, 0x18 ;  /* 0x0000002904297291 */ /* 0x002fe2000f8ec03f */
[----:B------:R-:W1:Y:S01]  /*1500*/  LDC R6, c[0x0][0x288] ;  /* 0x0000a200ff067b82 */ /* 0x000e620000000800 */
[----:B------:R-:W-:Y:S01]  /*1510*/  USHF.L.U32 UR4, UR5, 0x3, URZ ;  /* 0x0000000305047899 */ /* 0x000fe2000800063f */
[--C-:B------:R-:W-:Y:S01]  /*1520*/  IMAD R132, R3, -0x10, -R122.reuse ;  /* 0xfffffff003847824 */ /* 0x100fe200078e0a7a */
[--C-:B------:R-:W-:Y:S01]  /*1530*/  SHF.R.S32.HI R123, RZ, 0x1f, R122.reuse ;  /* 0x0000001fff7b7819 */ /* 0x100fe2000001147a */
[----:B------:R-:W-:Y:S01]  /*1540*/  USEL UR5, URZ, 0x1, UP0 ;  /* 0x000000013f057887 */ /* 0x000fe20008000000 */
[----:B------:R-:W-:Y:S01]  /*1550*/  IMAD.MOV.U32 R7, RZ, RZ, 0x1 ;  /* 0x00000001ff077424 */ /* 0x000fe200078e00ff */
[----:B------:R-:W-:Y:S01]  /*1560*/  UIADD3 UR46, UR41, 0xf0, URZ ;  /* 0x000000f0292e7890 */ /* 0x000fe2000fffe03f */
[----:B------:R-:W-:Y:S01]  /*1570*/  IMAD.SHL.U32 R124, R5, 0x2, RZ ;  /* 0x00000002057c7824 */ /* 0x000fe200078e00ff */
[----:B------:R-:W-:Y:S01]  /*1580*/  ULOP3.LUT UR4, UR4, 0x8, URZ, 0xc0, !UPT ;  /* 0x0000000804047892 */ /* 0x000fe2000f8ec03f */
[----:B------:R-:W-:Y:S01]  /*1590*/  IMAD.WIDE R122, R3, 0x10, R122 ;  /* 0x00000010037a7825 */ /* 0x000fe200078e027a */
[----:B------:R-:W-:-:S02]  /*15a0*/  ULEA UR43, UR43, UR46, 0x3 ;  /* 0x0000002e2b2b7291 */ /* 0x000fc4000f8e183f */
[----:B------:R-:W-:Y:S01]  /*15b0*/  SHF.R.S32.HI R125, RZ, 0x1f, R124 ;  /* 0x0000001fff7d7819 */ /* 0x000fe2000001147c */
[----:B------:R-:W-:Y:S01]  /*15c0*/  IMAD.MOV.U32 R3, RZ, RZ, -0x1 ;  /* 0xffffffffff037424 */ /* 0x000fe200078e00ff */
[----:B------:R-:W-:Y:S01]  /*15d0*/  ULOP3.LUT UR47, UR4, 0x8, URZ, 0x3c, !UPT ;  /* 0x00000008042f7892 */ /* 0x000fe2000f8e3c3f */
[----:B------:R-:W-:Y:S01]  /*15e0*/  IMAD.U32 R134, RZ, RZ, UR5 ;  /* 0x00000005ff867e24 */ /* 0x000fe2000f8e00ff */
[C---:B----4-:R-:W-:Y:S01]  /*15f0*/  SHF.L.U64.HI R127, R128.reuse, 0x3, R129 ;  /* 0x00000003807f7819 */ /* 0x050fe20000010281 */
[----:B------:R-:W-:Y:S01]  /*1600*/  IMAD.SHL.U32 R128, R128, 0x8, RZ ;  /* 0x0000000880807824 */ /* 0x000fe200078e00ff */
[-C--:B---3--:R-:W-:Y:S01]  /*1610*/  SHF.L.U32 R3, R3, R126.reuse, RZ ;  /* 0x0000007e03037219 */ /* 0x088fe200000006ff */
[----:B------:R-:W-:Y:S01]  /*1620*/  VIADD R132, R132, UR6 ;  /* 0x0000000684847c36 */ /* 0x000fe20008000000 */
[----:B------:R-:W-:Y:S01]  /*1630*/  SHF.L.U32 R126, R7, R126, RZ ;  /* 0x0000007e077e7219 */ /* 0x000fe200000006ff */
[----:B------:R-:W-:Y:S01]  /*1640*/  ULOP3.LUT UR44, UR4, 0x18, URZ, 0x3c, !UPT ;  /* 0x00000018042c7892 */ /* 0x000fe2000f8e3c3f */
[----:B------:R-:W-:Y:S01]  /*1650*/  LOP3.LUT R131, RZ, R3, RZ, 0x33, !PT ;  /* 0x00000003ff837212 */ /* 0x000fe200078e33ff */
[----:B-1----:R-:W-:Y:S01]  /*1660*/  IMAD R129, R5, -0x2, R6 ;  /* 0xfffffffe05817824 */ /* 0x002fe200078e0206 */
[----:B--2---:R-:W-:-:S09]  /*1670*/  SHF.L.U64.HI R130, R8, 0x1, R0 ;  /* 0x0000000108827819 */ /* 0x004fd20000010200 */
.L_x_227:
[----:B------:R-:W-:-:S04]  /*1680*/  SHF.L.U32 R0, R134, 0x1f, RZ ;  /* 0x0000001f86007819 */ /* 0x000fc800000006ff */
[----:B-1----:R-:W1:Y:S02]  /*1690*/  SYNCS.PHASECHK.TRANS64.TRYWAIT P0, [UR43+-0x8], R0 ;  /* 0xfffff800ff0075a7 */ /* 0x002e64000800016b */
[----:B-1-345:R-:W-:Y:S05]  /*16a0*/  @!P0 BRA `(.L_x_16) ;  /* 0x0000008000cc8947 */ /* 0x03afea0003800000 */
.L_x_259:
[----:B------:R-:W-:Y:S02]  /*16b0*/  ULDC UR4, c[0x0][0x28c] ;  /* 0x0000a30000047ab9 */ /* 0x000fe40000000800 */
[----:B------:R-:W-:-:S13]  /*16c0*/  ISETP.LT.AND P0, PT, RZ, UR4, PT ;  /* 0x00000004ff007c0c */ /* 0x000fda000bf01270 */
[----:B------:R-:W-:Y:S05]  /*16d0*/  @P0 BRA `(.L_x_17) ;  /* 0x0000000000400947 */ /* 0x000fea0003800000 */
[----:B-1----:R-:W-:Y:S01]  /*16e0*/  MOV R0, 0x0 ;  /* 0x0000000000007802 */ /* 0x002fe20000000f00 */
[----:B------:R-:W-:Y:S01]  /*16f0*/  ULDC.64 UR4, c[0x4][0x68] ;  /* 0x01001a0000047ab9 */ /* 0x000fe20000000a00 */
[----:B------:R-:W-:Y:S01]  /*1700*/  ULDC.64 UR6, c[0x4][0x8] ;  /* 0x0100020000067ab9 */ /* 0x000fe20000000a00 */
[----:B------:R-:W-:Y:S01]  /*1710*/  IMAD.U32 R4, RZ, RZ, UR4 ;  /* 0x00000004ff047e24 */ /* 0x000fe2000f8e00ff */
[----:B------:R1:W2:Y:S01]  /*1720*/  LDC.64 R14, c[0x4][R0] ;  /* 0x01000000000e7b82 */ /* 0x0002a20000000a00 */
[----:B------:R-:W-:Y:S01]  /*1730*/  IMAD.U32 R5, RZ, RZ, UR5 ;  /* 0x00000005ff057e24 */ /* 0x000fe2000f8e00ff */
[----:B------:R-:W-:Y:S01]  /*1740*/  ULDC.64 UR4, c[0x4][0x70] ;  /* 0x01001c0000047ab9 */ /* 0x000fe20000000a00 */
[----:B0-----:R-:W-:Y:S02]  /*1750*/  IMAD.U32 R10, RZ, RZ, UR6 ;  /* 0x00000006ff0a7e24 */ /* 0x001fe4000f8e00ff */
[----:B------:R-:W-:Y:S02]  /*1760*/  IMAD.U32 R6, RZ, RZ, UR4 ;  /* 0x00000004ff067e24 */ /* 0x000fe4000f8e00ff */
[----:B------:R-:W-:-:S02]  /*1770*/  IMAD.U32 R7, RZ, RZ, UR5 ;  /* 0x00000005ff077e24 */ /* 0x000fc4000f8e00ff */
[----:B------:R-:W-:Y:S02]  /*1780*/  IMAD.U32 R11, RZ, RZ, UR7 ;  /* 0x00000007ff0b7e24 */ /* 0x000fe4000f8e00ff */
[----:B------:R-:W-:Y:S02]  /*1790*/  IMAD.MOV.U32 R8, RZ, RZ, 0x1e1 ;  /* 0x000001e1ff087424 */ /* 0x000fe400078e00ff */
[----:B------:R-:W-:Y:S02]  /*17a0*/  IMAD.MOV.U32 R12, RZ, RZ, 0x1 ;  /* 0x00000001ff0c7424 */ /* 0x000fe400078e00ff */
[----:B-1----:R-:W-:-:S07]  /*17b0*/  IMAD.MOV.U32 R13, RZ, RZ, RZ ;  /* 0x000000ffff0d7224 */ /* 0x002fce00078e00ff */
[----:B------:R-:W-:-:S07]  /*17c0*/  LEPC R20, `(.L_x_17) ;  /* 0x000000001014794e */ /* 0x000fce0000000000 */
[----:B--2--5:R-:W-:Y:S05]  /*17d0*/  CALL.ABS.NOINC R14 ;  /* 0x000000000e007343 */ /* 0x024fea0003c00000 */
.L_x_17:
[----:B------:R-:W-:-:S13]  /*17e0*/  ISETP.NE.AND P0, PT, R133, 0x3, PT ;  /* 0x000000038500780c */ /* 0x000fda0003f05270 */
[----:B------:R-:W-:Y:S05]  /*17f0*/  @!P0 BRA `(.L_x_18) ;  /* 0x0000000000048947 */ /* 0x000fea0003800000 */
[----:B------:R-:W-:Y:S01]  /*1800*/  BPT.TRAP 0x1 ;  /* 0x000000040000795c */ /* 0x000fe20000300000 */
.L_x_18:
[----:B-1----:R-:W-:Y:S02]  /*1810*/  IMAD.U32 R3, RZ, RZ, UR38 ;  /* 0x00000026ff037e24 */ /* 0x002fe4000f8e00ff */
[----:B------:R-:W-:-:S03]  /*1820*/  IMAD.U32 R0, RZ, RZ, UR39 ;  /* 0x00000027ff007e24 */ /* 0x000fc6000f8e00ff */
[----:B------:R-:W-:Y:S02]  /*1830*/  LEA R3, R3, UR41, 0x3 ;  /* 0x0000002903037c11 */ /* 0x000fe4000f8e18ff */
[----:B------:R-:W-:-:S04]  /*1840*/  SHF.L.U32 R0, R0, 0x1f, RZ ;  /* 0x0000001f00007819 */ /* 0x000fc800000006ff */
[----:B------:R1:W2:Y:S01]  /*1850*/  SYNCS.PHASECHK.TRANS64.TRYWAIT P1, [R3+URZ], R0 ;  /* 0x00000000030075a7 */ /* 0x0002a2000802017f */
[----:B------:R-:W-:Y:S05]  /*1860*/  @!P0 BRA `(.L_x_19) ;  /* 0x0000000000048947 */ /* 0x000fea0003800000 */
[----:B------:R-:W-:Y:S01]  /*1870*/  BPT.TRAP 0x1 ;  /* 0x000000040000795c */ /* 0x000fe20000300000 */
.L_x_19:
[----:B------:R-:W-:-:S05]  /*1880*/  IMAD.U32 R4, RZ, RZ, UR42 ;  /* 0x0000002aff047e24 */ /* 0x000fca000f8e00ff */
[----:B------:R-:W-:Y:S01]  /*1890*/  ISETP.GE.AND P2, PT, R4, 0x1, PT ;  /* 0x000000010400780c */ /* 0x000fe20003f46270 */
[----:B--2---:R-:W-:-:S12]  /*18a0*/  @P1 BRA `(.L_x_20) ;  /* 0x0000000000081947 */ /* 0x004fd80003800000 */
[----:B------:R-:W2:Y:S02]  /*18b0*/  SYNCS.PHASECHK.TRANS64.TRYWAIT P1, [R3+URZ], R0 ;  /* 0x00000000030075a7 */ /* 0x000ea4000802017f */
[----:B--2---:R-:W-:Y:S05]  /*18c0*/  @!P1 BRA `(.L_x_21) ;  /* 0x00000080005c9947 */ /* 0x004fea0003800000 */
.L_x_20:
[----:B------:R-:W-:Y:S05]  /*18d0*/  WARPSYNC.ALL ;  /* 0x0000000000007948 */ /* 0x000fea0003800000 */
[----:B------:R-:W-:Y:S01]  /*18e0*/  UIADD3 UR4, UR41, 0x200, URZ ;  /* 0x0000020029047890 */ /* 0x000fe2000fffe03f */
[----:B------:R-:W-:Y:S01]  /*18f0*/  WARPGROUP.ARRIVE ;  /* 0x00000000000079c5 */ /* 0x000fe20000000000 */
[----:B------:R-:W-:Y:S02]  /*1900*/  UIADD3 UR5, UR41, 0xe200, URZ ;  /* 0x0000e20029057890 */ /* 0x000fe4000fffe03f */
[----:B------:R-:W-:Y:S02]  /*1910*/  USHF.R.U32.HI UR4, URZ, 0x4, UR4 ;  /* 0x000000043f047899 */ /* 0x000fe40008011604 */
[----:B------:R-:W-:-:S02]  /*1920*/  USHF.R.U32.HI UR5, URZ, 0x4, UR5 ;  /* 0x000000043f057899 */ /* 0x000fc40008011605 */
[----:B------:R-:W-:Y:S02]  /*1930*/  ULOP3.LUT UR4, UR4, 0x3fff, URZ, 0xc0, !UPT ;  /* 0x00003fff04047892 */ /* 0x000fe4000f8ec03f */
[----:B------:R-:W-:Y:S02]  /*1940*/  ULOP3.LUT UR5, UR5, 0x3fff, URZ, 0xc0, !UPT ;  /* 0x00003fff05057892 */ /* 0x000fe4000f8ec03f */
[----:B------:R-:W-:Y:S02]  /*1950*/  ULOP3.LUT UR11, UR4, 0x10000, URZ, 0xfc, !UPT ;  /* 0x00010000040b7892 */ /* 0x000fe4000f8efc3f */
[----:B------:R-:W-:Y:S02]  /*1960*/  ULOP3.LUT UR10, UR5, 0x10000, URZ, 0xfc, !UPT ;  /* 0x00010000050a7892 */ /* 0x000fe4000f8efc3f */
[----:B------:R-:W-:Y:S02]  /*1970*/  ULEA UR4, UR38, UR11, 0x8 ;  /* 0x0000000b26047291 */ /* 0x000fe4000f8e403f */
[----:B------:R-:W-:Y:S01]  /*1980*/  UIMAD UR6, UR38, 0x300, UR10 ;  /* 0x00000300260678a4 */ /* 0x000fe2000f8e020a */
[----:B------:R-:W-:Y:S01]  /*1990*/  UMOV UR5, 0x80000020 ;  /* 0x8000002000057882 */ /* 0x000fe20000000000 */
[----:B------:R-:W-:-:S07]  /*19a0*/  UMOV UR7, 0x80000020 ;  /* 0x8000002000077882 */ /* 0x000fce0000000000 */
[----:B------:R-:W-:Y:S01]  /*19b0*/  HGMMA.64x192x16.F32 R24, gdesc[UR4], RZ, !UPT, gsb0 ;  /* 0x02e00000041879f0 */ /* 0x000fe2000c0008ff */
[----:B------:R-:W-:Y:S02]  /*19c0*/  UIADD3 UR4, UR4, 0x2, URZ ;  /* 0x0000000204047890 */ /* 0x000fe4000fffe03f */
[----:B------:R-:W-:Y:S01]  /*19d0*/  UIADD3 UR6, UR6, 0x2, URZ ;  /* 0x0000000206067890 */ /* 0x000fe2000fffe03f */
[----:B------:R-:W-:Y:S01]  /*19e0*/  UMOV UR5, 0x80000020 ;  /* 0x8000002000057882 */ /* 0x000fe20000000000 */
[----:B------:R-:W-:Y:S01]  /*19f0*/  UMOV UR7, 0x80000020 ;  /* 0x8000002000077882 */ /* 0x000fe20000000000 */
[----:B------:R-:W-:Y:S02]  /*1a00*/  WARPGROUP.DEPBAR.LE gsb0, 0x0 ;  /* 0x00008000000079c5 */ /* 0x000fe40000010000 */
[----:B------:R-:W-:-:S12]  /*1a10*/  WARPGROUP.ARRIVE ;  /* 0x00000000000079c5 */ /* 0x000fd80000000000 */
[----:B------:R-:W-:Y:S03]  /*1a20*/  HGMMA.64x192x16.F32 R24, gdesc[UR4], R24, gsb0 ;  /* 0x02e00000041879f0 */ /* 0x000fe60008000818 */
[----:B------:R-:W-:Y:S02]  /*1a30*/  WARPGROUP.DEPBAR.LE gsb0, 0x0 ;  /* 0x00008000000079c5 */ /* 0x000fe40000010000 */
[----:B------:R-:W-:Y:S05]  /*1a40*/  @!P2 BRA `(.L_x_22) ;  /* 0x0000000000d0a947 */ /* 0x000fea0003800000 */
[----:B------:R-:W-:Y:S01]  /*1a50*/  UIADD3 UR4, UR38, 0x1, URZ ;  /* 0x0000000126047890 */ /* 0x000fe2000fffe03f */
[----:B-12---:R-:W-:Y:S01]  /*1a60*/  IMAD.U32 R0, RZ, RZ, UR42 ;  /* 0x0000002aff007e24 */ /* 0x006fe2000f8e00ff */
[----:B------:R-:W-:Y:S02]  /*1a70*/  UMOV UR9, UR38 ;  /* 0x0000002600097c82 */ /* 0x000fe40008000000 */
[----:B------:R-:W-:-:S04]  /*1a80*/  UISETP.NE.AND UP0, UPT, UR4, 0xe, UPT ;  /* 0x0000000e0400788c */ /* 0x000fc8000bf05270 */
[----:B------:R-:W-:Y:S02]  /*1a90*/  USEL UR5, URZ, 0x1, UP0 ;  /* 0x000000013f057887 */ /* 0x000fe40008000000 */
[----:B------:R-:W-:Y:S02]  /*1aa0*/  USEL UR8, UR4, URZ, UP0 ;  /* 0x0000003f04087287 */ /* 0x000fe40008000000 */
[----:B------:R-:W-:-:S06]  /*1ab0*/  ULOP3.LUT UR5, UR39, UR5, URZ, 0x3c, !UPT ;  /* 0x0000000527057292 */ /* 0x000fcc000f8e3c3f */
[----:B------:R-:W-:-:S07]  /*1ac0*/  IMAD.U32 R5, RZ, RZ, UR5 ;  /* 0x00000005ff057e24 */ /* 0x000fce000f8e00ff */
.L_x_29:
[----:B-12---:R-:W-:Y:S05]  /*1ad0*/  @!P0 BRA `(.L_x_23) ;  /* 0x0000000000048947 */ /* 0x006fea0003800000 */
[----:B------:R-:W-:Y:S01]  /*1ae0*/  BPT.TRAP 0x1 ;  /* 0x000000040000795c */ /* 0x000fe20000300000 */
.L_x_23:
[----:B------:R-:W-:Y:S01]  /*1af0*/  ULEA UR4, UR8, UR41, 0x3 ;  /* 0x0000002908047291 */ /* 0x000fe2000f8e183f */
[----:B------:R-:W-:-:S08]  /*1b00*/  SHF.L.U32 R3, R5, 0x1f, RZ ;  /* 0x0000001f05037819 */ /* 0x000fd000000006ff */
[----:B------:R1:W2:Y:S01]  /*1b10*/  SYNCS.PHASECHK.TRANS64.TRYWAIT P1, [UR4], R3 ;  /* 0x00000003ff0075a7 */ /* 0x0002a20008020144 */
[----:B------:R-:W-:Y:S05]  /*1b20*/  @!P0 BRA `(.L_x_24) ;  /* 0x0000000000048947 */ /* 0x000fea0003800000 */
[----:B------:R-:W-:Y:S01]  /*1b30*/  BPT.TRAP 0x1 ;  /* 0x000000040000795c */ /* 0x000fe20000300000 */
.L_x_24:
[----:B--2---:R-:W-:Y:S05]  /*1b40*/  @P1 BRA `(.L_x_25) ;  /* 0x0000000000081947 */ /* 0x004fea0003800000 */
[----:B------:R-:W2:Y:S02]  /*1b50*/  SYNCS.PHASECHK.TRANS64.TRYWAIT P1, [UR4], R3 ;  /* 0x00000003ff0075a7 */ /* 0x000ea40008020144 */
[----:B--2---:R-:W-:Y:S05]  /*1b60*/  @!P1 BRA `(.L_x_26) ;  /* 0x0000007c00c89947 */ /* 0x004fea0003800000 */
.L_x_25:
[----:B------:R-:W-:Y:S01]  /*1b70*/  ULEA UR4, UR8, UR11, 0x8 ;  /* 0x0000000b08047291 */ /* 0x000fe2000f8e403f */
[----:B------:R-:W-:Y:S01]  /*1b80*/  WARPGROUP.ARRIVE ;  /* 0x00000000000079c5 */ /* 0x000fe20000000000 */
[----:B------:R-:W-:Y:S01]  /*1b90*/  UIMAD UR6, UR8, 0x300, UR10 ;  /* 0x00000300080678a4 */ /* 0x000fe2000f8e020a */
[----:B------:R-:W-:Y:S01]  /*1ba0*/  UMOV UR5, 0x80000020 ;  /* 0x8000002000057882 */ /* 0x000fe20000000000 */
[----:B------:R-:W-:-:S07]  /*1bb0*/  UMOV UR7, 0x80000020 ;  /* 0x8000002000077882 */ /* 0x000fce0000000000 */
[----:B------:R-:W-:Y:S01]  /*1bc0*/  HGMMA.64x192x16.F32 R24, gdesc[UR4], R24, gsb0 ;  /* 0x02e00000041879f0 */ /* 0x000fe20008000818 */
        /* <DEDUP_REMOVED lines=9> */
[----:B------:R-:W-:Y:S01]  /*1c60*/  BPT.TRAP 0x1 ;  /* 0x000000040000795c */ /* 0x000fe20000300000 */
.L_x_27:
[----:B------:R-:W-:Y:S01]  /*1c70*/  ULEA UR4, UR9, UR41, 0x3 ;  /* 0x0000002909047291 */ /* 0x000fe2000f8e183f */
[----:B------:R-:W-:-:S03]  /*1c80*/  ISETP.GT.U32.AND P1, PT, R23, 0x1, PT ;  /* 0x000000011700780c */ /* 0x000fc60003f24070 */
[----:B------:R-:W-:-:S04]  /*1c90*/  UIADD3 UR4, UR4, 0x70, URZ ;  /* 0x0000007004047890 */ /* 0x000fc8000fffe03f */
[----:B------:R-:W-:-:S09]  /*1ca0*/  UPRMT UR4, URZ, 0x654, UR4 ;  /* 0x000006543f047896 */ /* 0x000fd20008000004 */
[----:B------:R-:W-:Y:S01]  /*1cb0*/  SYNCS.ARRIVE.TRANS64.RED.A1T0 RZ, [UR4], RZ ;  /* 0x000000ffffff79a7 */ /* 0x000fe20008100404 */
[----:B------:R-:W-:Y:S05]  /*1cc0*/  @P1 BRA `(.L_x_28) ;  /* 0x0000000000041947 */ /* 0x000fea0003800000 */
[----:B------:R-:W-:Y:S01]  /*1cd0*/  BPT.TRAP 0x1 ;  /* 0x000000040000795c */ /* 0x000fe20000300000 */
.L_x_28:
[----:B------:R-:W-:Y:S01]  /*1ce0*/  UIADD3 UR8, UR8, 0x1, URZ ;  /* 0x0000000108087890 */ /* 0x000fe2000fffe03f */
[C---:B------:R-:W-:Y:S01]  /*1cf0*/  ISETP.GT.AND P1, PT, R0.reuse, 0x1, PT ;  /* 0x000000010000780c */ /* 0x040fe20003f24270 */
[----:B------:R-:W-:Y:S01]  /*1d00*/  UIADD3 UR9, UR9, 0x1, URZ ;  /* 0x0000000109097890 */ /* 0x000fe2000fffe03f */
[----:B------:R-:W-:Y:S01]  /*1d10*/  VIADD R0, R0, 0xffffffff ;  /* 0xffffffff00007836 */ /* 0x000fe20000000000 */
[----:B------:R-:W-:Y:S02]  /*1d20*/  UISETP.NE.AND UP0, UPT, UR8, 0xe, UPT ;  /* 0x0000000e0800788c */ /* 0x000fe4000bf05270 */
[----:B------:R-:W-:Y:S02]  /*1d30*/  UISETP.NE.AND UP1, UPT, UR9, 0xe, UPT ;  /* 0x0000000e0900788c */ /* 0x000fe4000bf25270 */
[----:B------:R-:W-:Y:S02]  /*1d40*/  USEL UR4, URZ, 0x1, UP0 ;  /* 0x000000013f047887 */ /* 0x000fe40008000000 */
[----:B------:R-:W-:-:S02]  /*1d50*/  USEL UR8, UR8, URZ, UP0 ;  /* 0x0000003f08087287 */ /* 0x000fc40008000000 */
[----:B------:R-:W-:Y:S02]  /*1d60*/  USEL UR9, UR9, URZ, UP1 ;  /* 0x0000003f09097287 */ /* 0x000fe40008800000 */
[----:B------:R-:W-:Y:S01]  /*1d70*/  LOP3.LUT R5, R5, UR4, RZ, 0x3c, !PT ;  /* 0x0000000405057c12 */ /* 0x000fe2000f8e3cff */
[----:B------:R-:W-:Y:S09]  /*1d80*/  @P1 BRA `(.L_x_29) ;  /* 0xfffffffc00501947 */ /* 0x000ff2000383ffff */
.L_x_22:
[----:B-12---:R-:W1:Y:S01]  /*1d90*/  LDC R0, c[0x0][0x28c] ;  /* 0x0000a300ff007b82 */ /* 0x006e620000000800 */
[----:B------:R-:W-:-:S04]  /*1da0*/  IMAD.U32 R3, RZ, RZ, UR47 ;  /* 0x0000002fff037e24 */ /* 0x000fc8000f8e00ff */
[----:B------:R2:W-:Y:S01]  /*1db0*/  SYNCS.ARRIVE.TRANS64.A1T0 RZ, [R3+UR46], RZ ;  /* 0x000000ff03ff79a7 */ /* 0x0005e2000810002e */
[----:B-1----:R-:W-:-:S13]  /*1dc0*/  ISETP.GE.AND P1, PT, R0, 0x1, PT ;  /* 0x000000010000780c */ /* 0x002fda0003f26270 */
[----:B--2---:R-:W-:Y:S05]  /*1dd0*/  @!P1 BRA `(.L_x_30) ;  /* 0x0000000000389947 */ /* 0x004fea0003800000 */
[----:B------:R-:W-:Y:S05]  /*1de0*/  @!P0 BRA `(.L_x_31) ;  /* 0x0000000000048947 */ /* 0x000fea0003800000 */
[----:B------:R-:W-:Y:S01]  /*1df0*/  BPT.TRAP 0x1 ;  /* 0x000000040000795c */ /* 0x000fe20000300000 */
.L_x_31:
[----:B------:R-:W-:Y:S01]  /*1e00*/  UIADD3 UR6, UR38, UR42, URZ ;  /* 0x0000002a26067290 */ /* 0x000fe2000fffe03f */
[----:B------:R-:W-:-:S03]  /*1e10*/  ISETP.GT.U32.AND P0, PT, R23, 0x1, PT ;  /* 0x000000011700780c */ /* 0x000fc60003f04070 */
[----:B------:R-:W-:-:S04]  /*1e20*/  USHF.R.U32.HI UR4, URZ, 0x1, UR6 ;  /* 0x000000013f047899 */ /* 0x000fc80008011606 */
[----:B------:R-:W-:-:S04]  /*1e30*/  UIMAD.WIDE.U32 UR4, UR4, -0x6db6db6d, URZ ;  /* 0x92492493040478a5 */ /* 0x000fc8000f8e003f */
[----:B------:R-:W-:-:S04]  /*1e40*/  USHF.R.U32.HI UR4, URZ, 0x2, UR5 ;  /* 0x000000023f047899 */ /* 0x000fc80008011605 */
[----:B------:R-:W-:-:S04]  /*1e50*/  UIMAD UR6, UR4, -0xe, UR6 ;  /* 0xfffffff2040678a4 */ /* 0x000fc8000f8e0206 */
[----:B------:R-:W-:-:S04]  /*1e60*/  ULEA UR6, UR6, UR41, 0x3 ;  /* 0x0000002906067291 */ /* 0x000fc8000f8e183f */
[----:B------:R-:W-:-:S04]  /*1e70*/  UIADD3 UR6, UR6, 0x70, URZ ;  /* 0x0000007006067890 */ /* 0x000fc8000fffe03f */
[----:B------:R-:W-:-:S09]  /*1e80*/  UPRMT UR6, URZ, 0x654, UR6 ;  /* 0x000006543f067896 */ /* 0x000fd20008000006 */
[----:B------:R-:W-:Y:S01]  /*1e90*/  SYNCS.ARRIVE.TRANS64.RED.A1T0 RZ, [UR6], RZ ;  /* 0x000000ffffff79a7 */ /* 0x000fe20008100406 */
[----:B------:R-:W-:Y:S05]  /*1ea0*/  @P0 BRA `(.L_x_30) ;  /* 0x0000000000040947 */ /* 0x000fea0003800000 */
[----:B------:R-:W-:Y:S01]  /*1eb0*/  BPT.TRAP 0x1 ;  /* 0x000000040000795c */ /* 0x000fe20000300000 */
.L_x_30:
[----:B------:R-:W-:Y:S01]  /*1ec0*/  SHF.L.U32 R0, R134, 0x1f, RZ ;  /* 0x0000001f86007819 */ /* 0x000fe200000006ff */
[----:B------:R-:W-:Y:S01]  /*1ed0*/  UIADD3 UR38, UR38, UR45, URZ ;  /* 0x0000002d26267290 */ /* 0x000fe2000fffe03f */
[----:B------:R-:W-:Y:S01]  /*1ee0*/  SHF.R.S32.HI R15, RZ, 0x1f, R19 ;  /* 0x0000001fff0f7819 */ /* 0x000fe20000011413 */
[----:B------:R-:W-:Y:S01]  /*1ef0*/  UISETP.GE.U32.AND UP1, UPT, UR45, 0xe, UPT ;  /* 0x0000000e2d00788c */ /* 0x000fe2000bf26070 */
[----:B------:R-:W1:Y:S01]  /*1f00*/  SYNCS.PHASECHK.TRANS64.TRYWAIT P0, [UR43+0x8], R0 ;  /* 0x00000800ff0075a7 */ /* 0x000e62000800016b */
[----:B------:R-:W-:Y:S02]  /*1f10*/  UISETP.GT.U32.AND UP0, UPT, UR38, 0xd, UPT ;  /* 0x0000000d2600788c */ /* 0x000fe4000bf04070 */
[----:B------:R-:W-:Y:S02]  /*1f20*/  USHF.R.U32.HI UR4, URZ, 0x1, UR38 ;  /* 0x000000013f047899 */ /* 0x000fe40008011626 */
[----:B------:R-:W-:Y:S02]  /*1f30*/  UISETP.LT.U32.AND UP0, UPT, UR45, 0xe, UP0 ;  /* 0x0000000e2d00788c */ /* 0x000fe40008701070 */
[----:B------:R-:W-:-:S02]  /*1f40*/  UIMAD.WIDE.U32 UR4, UR4, -0x6db6db6d, URZ ;  /* 0x92492493040478a5 */ /* 0x000fc4000f8e003f */
[----:B------:R-:W-:Y:S02]  /*1f50*/  USEL UR6, URZ, 0x1, !UP0 ;  /* 0x000000013f067887 */ /* 0x000fe4000c000000 */
[----:B------:R-:W-:Y:S02]  /*1f60*/  USHF.R.U32.HI UR4, URZ, 0x2, UR5 ;  /* 0x000000023f047899 */ /* 0x000fe40008011605 */
[----:B------:R-:W-:Y:S02]  /*1f70*/  ULOP3.LUT UR39, UR39, UR6, URZ, 0x3c, !UPT ;  /* 0x0000000627277292 */ /* 0x000fe4000f8e3c3f */
[----:B------:R-:W-:Y:S02]  /*1f80*/  UIMAD UR38, UR4, -0xe, UR38 ;  /* 0xfffffff2042678a4 */ /* 0x000fe4000f8e0226 */
[----:B------:R-:W-:Y:S01]  /*1f90*/  @UP1 ULOP3.LUT UR39, UR39, 0x1, UR4, 0x78, !UPT ;  /* 0x0000000127271892 */ /* 0x000fe2000f8e7804 */
[----:B-1----:R-:W-:Y:S11]  /*1fa0*/  @!P0 BRA `(.L_x_32) ;  /* 0x0000007800d08947 */ /* 0x002ff60003800000 */
.L_x_260:
[----:B------:R-:W-:Y:S01]  /*1fb0*/  IMAD.SHL.U32 R7, R22, 0x40, RZ ;  /* 0x0000004016077824 */ /* 0x000fe200078e00ff */
[----:B------:R-:W-:Y:S01]  /*1fc0*/  ULDC UR6, c[0x0][0x284] ;  /* 0x0000a10000067ab9 */ /* 0x000fe20000000800 */
[----:B------:R-:W-:Y:S01]  /*1fd0*/  IMAD R8, R18, 0xc0, RZ ;  /* 0x000000c012087824 */ /* 0x000fe200078e02ff */
[----:B------:R-:W-:Y:S01]  /*1fe0*/  ULDC.64 UR4, c[0x0][0x5d0] ;  /* 0x0001740000047ab9 */ /* 0x000fe20000000a00 */
[----:B------:R-:W-:Y:S01]  /*1ff0*/  IMAD.WIDE R136, R22, 0x40, R122 ;  /* 0x0000004016887825 */ /* 0x000fe200078e027a */
[----:B------:R-:W-:Y:S01]  /*2000*/  ISETP.GE.AND P0, PT, R7, UR6, PT ;  /* 0x0000000607007c0c */ /* 0x000fe2000bf06270 */
[----:B------:R-:W-:Y:S01]  /*2010*/  ULDC UR6, c[0x0][0x288] ;  /* 0x0000a20000067ab9 */ /* 0x000fe20000000800 */
[----:B------:R-:W-:Y:S01]  /*2020*/  SHF.R.S32.HI R9, RZ, 0x1f, R8 ;  /* 0x0000001fff097819 */ /* 0x000fe20000011408 */
[----:B-1----:R-:W-:Y:S01]  /*2030*/  IMAD R0, R15, UR4, RZ ;  /* 0x000000040f007c24 */ /* 0x002fe2000f8e02ff */
[----:B------:R-:W-:Y:S01]  /*2040*/  ISETP.GE.OR P0, PT, R8, UR6, P0 ;  /* 0x0000000608007c0c */ /* 0x000fe20008706670 */
[----:B------:R-:W-:-:S04]  /*2050*/  IMAD.WIDE.U32 R4, R19, UR4, R124 ;  /* 0x0000000413047c25 */ /* 0x000fc8000f8e007c */
[----:B------:R-:W-:Y:S01]  /*2060*/  IMAD R3, R19, UR5, R0 ;  /* 0x0000000513037c24 */ /* 0x000fe2000f8e0200 */
[----:B------:R-:W-:Y:S01]  /*2070*/  IADD3 R4, P1, R8, R4, RZ ;  /* 0x0000000408047210 */ /* 0x000fe20007f3e0ff */
[----:B------:R-:W-:Y:S02]  /*2080*/  ULDC.64 UR4, c[0x0][0x5c8] ;  /* 0x0001720000047ab9 */ /* 0x000fe40000000a00 */
[----:B0-----:R-:W-:Y:S01]  /*2090*/  IMAD R11, R137, UR4, RZ ;  /* 0x00000004890b7c24 */ /* 0x001fe2000f8e02ff */
[----:B------:R-:W-:-:S03]  /*20a0*/  IADD3.X R5, R9, R5, R3, P1, !PT ;  /* 0x0000000509057210 */ /* 0x000fc60000ffe403 */
[C---:B------:R-:W-:Y:S02]  /*20b0*/  IMAD R11, R136.reuse, UR5, R11 ;  /* 0x00000005880b7c24 */ /* 0x040fe4000f8e020b */
[----:B------:R-:W-:Y:S01]  /*20c0*/  IMAD.WIDE.U32 R138, R136, UR4, R4 ;  /* 0x00000004888a7c25 */ /* 0x000fe2000f8e0004 */
[----:B------:R-:W-:Y:S06]  /*20d0*/  @P0 BRA `(.L_x_33) ;  /* 0x0000005c00580947 */ /* 0x000fec0003800000 */
[----:B-----5:R-:W-:Y:S01]  /*20e0*/  FSETP.NEU.AND P0, PT, R121, RZ, PT ;  /* 0x000000ff7900720b */ /* 0x020fe20003f0d000 */
[----:B------:R-:W-:Y:S01]  /*20f0*/  IMAD.IADD R3, R129, 0x1, -R8 ;  /* 0x0000000181037824 */ /* 0x000fe200078e0a08 */
[----:B------:R-:W-:Y:S01]  /*2100*/  BSSY B0, `(.L_x_33) ;  /* 0x00005d3000007945 */ /* 0x000fe20003800000 */
[----:B------:R-:W-:Y:S02]  /*2110*/  IMAD.IADD R0, R132, 0x1, -R7 ;  /* 0x0000000184007824 */ /* 0x000fe400078e0a07 */
[----:B------:R-:W-:Y:S01]  /*2120*/  IMAD.IADD R143, R139, 0x1, R11 ;  /* 0x000000018b8f7824 */ /* 0x000fe200078e020b */
[----:B------:R-:W-:-:S04]  /*2130*/  ISETP.GT.AND P2, PT, R3, RZ, PT ;  /* 0x000000ff0300720c */ /* 0x000fc80003f44270 */
[----:B------:R-:W-:-:S03]  /*2140*/  ISETP.GT.AND P1, PT, R0, RZ, P2 ;  /* 0x000000ff0000720c */ /* 0x000fc60001724270 */
[----:B------:R-:W-:Y:S10]  /*2150*/  @!P0 BRA `(.L_x_34) ;  /* 0x00000040005c8947 */ /* 0x000ff40003800000 */
[----:B------:R-:W0:Y:S01]  /*2160*/  LDC.64 R10, c[0x0][0x5b8] ;  /* 0x00016e00ff0a7b82 */ /* 0x000e220000000a00 */
[----:B------:R-:W-:-:S07]  /*2170*/  ULDC.64 UR4, c[0x0][0x5c0] ;  /* 0x0001700000047ab9 */ /* 0x000fce0000000a00 */
[----:B------:R-:W1:Y:S08]  /*2180*/  LDC.64 R140, c[0x0][0x5b0] ;  /* 0x00016c00ff8c7b82 */ /* 0x000e700000000a00 */
[----:B------:R-:W2:Y:S01]  /*2190*/  LDC.64 R12, c[0x0][0x5a8] ;  /* 0x00016a00ff0c7b82 */ /* 0x000ea20000000a00 */
[-C--:B0-----:R-:W-:Y:S02]  /*21a0*/  IMAD R6, R15, R10.reuse, RZ ;  /* 0x0000000a0f067224 */ /* 0x081fe400078e02ff */
[----:B------:R-:W-:-:S04]  /*21b0*/  IMAD.WIDE.U32 R4, R19, R10, R124 ;  /* 0x0000000a13047225 */ /* 0x000fc800078e007c */
[----:B------:R-:W-:Y:S01]  /*21c0*/  IMAD R135, R19, R11, R6 ;  /* 0x0000000b13877224 */ /* 0x000fe200078e0206 */
[----:B------:R-:W-:Y:S01]  /*21d0*/  IADD3 R14, P0, R8, R4, RZ ;  /* 0x00000004080e7210 */ /* 0x000fe20007f1e0ff */
[----:B-1----:R-:W-:-:S03]  /*21e0*/  IMAD R4, R137, R140, RZ ;  /* 0x0000008c89047224 */ /* 0x002fc600078e02ff */
[----:B------:R-:W-:Y:S01]  /*21f0*/  IADD3.X R15, R9, R5, R135, P0, !PT ;  /* 0x00000005090f7210 */ /* 0x000fe200007fe487 */
[C---:B------:R-:W-:Y:S02]  /*2200*/  IMAD R139, R136.reuse, R141, R4 ;  /* 0x0000008d888b7224 */ /* 0x040fe400078e0204 */
[----:B------:R-:W-:-:S04]  /*2210*/  IMAD.WIDE.U32 R4, R136, R140, R14 ;  /* 0x0000008c88047225 */ /* 0x000fc800078e000e */
[----:B------:R-:W-:Y:S01]  /*2220*/  IMAD.IADD R5, R5, 0x1, R139 ;  /* 0x0000000105057824 */ /* 0x000fe200078e028b */
[----:B--2---:R-:W-:-:S04]  /*2230*/  LEA R6, P0, R4, R12, 0x1 ;  /* 0x0000000c04067211 */ /* 0x004fc800078008ff */
[----:B------:R-:W-:-:S05]  /*2240*/  LEA.HI.X R7, R4, R13, R5, 0x1, P0 ;  /* 0x0000000d04077211 */ /* 0x000fca00000f0c05 */
[----:B------:R0:W2:Y:S01]  /*2250*/  @P1 LDG.E.LTC128B.U16 R11, desc[UR36][R6.64] ;  /* 0x00000024060b1981 */ /* 0x0000a2000c1e1520 */
[----:B------:R-:W-:Y:S01]  /*2260*/  IMAD.WIDE.U32 R4, R136, R140, R8 ;  /* 0x0000008c88047225 */ /* 0x000fe200078e0008 */
[----:B------:R-:W-:Y:S02]  /*2270*/  BSSY B1, `(.L_x_35) ;  /* 0x0000014000017945 */ /* 0x000fe40003800000 */
[----:B------:R-:W-:-:S04]  /*2280*/  IADD3 R20, P0, R124, R4, RZ ;  /* 0x000000047c147210 */ /* 0x000fc80007f1e0ff */
[----:B------:R-:W-:-:S03]  /*2290*/  IADD3.X R21, R125, R139, R5, P0, !PT ;  /* 0x0000008b7d157210 */ /* 0x000fc600007fe405 */
[----:B------:R-:W-:-:S04]  /*22a0*/  IMAD.WIDE.U32 R20, R19, R10, R20 ;  /* 0x0000000a13147225 */ /* 0x000fc800078e0014 */
[----:B0-----:R-:W-:Y:S01]  /*22b0*/  IMAD.IADD R7, R135, 0x1, R21 ;  /* 0x0000000187077824 */ /* 0x001fe200078e0215 */
[----:B------:R-:W-:Y:S02]  /*22c0*/  LEA R6, P4, R20, R12, 0x1 ;  /* 0x0000000c14067211 */ /* 0x000fe400078808ff */
[----:B------:R-:W-:Y:S02]  /*22d0*/  SHF.L.U64.HI R21, R140, 0x3, R141 ;  /* 0x000000038c157819 */ /* 0x000fe4000001028d */
[----:B------:R-:W-:Y:S01]  /*22e0*/  LEA.HI.X R7, R20, R13, R7, 0x1, P4 ;  /* 0x0000000d14077211 */ /* 0x000fe200020f0c07 */
[----:B------:R-:W-:Y:S02]  /*22f0*/  IMAD.SHL.U32 R20, R140, 0x8, RZ ;  /* 0x000000088c147824 */ /* 0x000fe400078e00ff */
[----:B--2---:R-:W-:-:S05]  /*2300*/  HADD2.F32 R4, -RZ, R11.H0_H0 ;  /* 0x2000000bff047230 */ /* 0x004fca0000004100 */
[----:B------:R-:W-:Y:S01]  /*2310*/  FMUL R5, R4, R121 ;  /* 0x0000007904057220 */ /* 0x000fe20000400000 */
[----:B------:R-:W-:-:S03]  /*2320*/  LEA R4, P0, R138, UR4, 0x1 ;  /* 0x000000048a047c11 */ /* 0x000fc6000f8008ff */
[----:B------:R-:W-:Y:S01]  /*2330*/  FFMA R24, R24, R120, R5 ;  /* 0x0000007818187223 */ /* 0x000fe20000000005 */
[----:B------:R-:W-:Y:S02]  /*2340*/  LEA.HI.X R5, R138, UR5, R143, 0x1, P0 ;  /* 0x000000058a057c11 */ /* 0x000fe400080f0c8f */
[----:B------:R-:W-:Y:S02]  /*2350*/  ISETP.GT.AND P0, PT, R3, 0x1, PT ;  /* 0x000000010300780c */ /* 0x000fe40003f04270 */
[----:B------:R-:W-:Y:S02]  /*2360*/  F2FP.F16.F32.PACK_AB R24, RZ, R24 ;  /* 0x00000018ff18723e */ /* 0x000fe400000000ff */
[----:B------:R-:W-:-:S03]  /*2370*/  ISETP.GT.AND P3, PT, R0, RZ, P0 ;  /* 0x000000ff0000720c */ /* 0x000fc60000764270 */
[----:B------:R0:W-:Y:S10]  /*2380*/  @P1 STG.E.U16 desc[UR36][R4.64], R24 ;  /* 0x0000001804001986 */ /* 0x0001f4000c101524 */
[----:B------:R-:W-:Y:S05]  /*2390*/  @!P3 BRA `(.L_x_36) ;  /* 0x000000000004b947 */ /* 0x000fea0003800000 */
[----:B------:R1:W5:Y:S02]  /*23a0*/  LDG.E.LTC128B.U16 R11, desc[UR36][R6.64+0x2] ;  /* 0x00000224060b7981 */ /* 0x000364000c1e1520 */
.L_x_36:
[----:B------:R-:W-:Y:S05]  /*23b0*/  BSYNC B1 ;  /* 0x0000000000017941 */ /* 0x000fea0003800000 */
.L_x_35:
[----:B-----5:R-:W-:Y:S01]  /*23c0*/  HADD2.F32 R18, -RZ, R11.H0_H0 ;  /* 0x2000000bff127230 */ /* 0x020fe20000004100 */
[----:B------:R-:W-:Y:S01]  /*23d0*/  ISETP.GT.AND P2, PT, R0, 0x8, P2 ;  /* 0x000000080000780c */ /* 0x000fe20001744270 */
[----:B------:R-:W-:-:S04]  /*23e0*/  IMAD.WIDE.U32 R20, R136, R140, R20 ;  /* 0x0000008c88147225 */ /* 0x000fc800078e0014 */
[----:B------:R-:W-:Y:S01]  /*23f0*/  FMUL R18, R18, R121 ;  /* 0x0000007912127220 */ /* 0x000fe20000400000 */
[----:B------:R-:W-:Y:S01]  /*2400*/  IMAD.IADD R139, R139, 0x1, R21 ;  /* 0x000000018b8b7824 */ /* 0x000fe200078e0215 */
[----:B------:R-:W-:Y:S02]  /*2410*/  IADD3 R21, P1, R14, R20, RZ ;  /* 0x000000140e157210 */ /* 0x000fe40007f3e0ff */
[----:B------:R-:W-:-:S03]  /*2420*/  FFMA R18, R25, R120, R18 ;  /* 0x0000007819127223 */ /* 0x000fc60000000012 */
[----:B------:R-:W-:Y:S01]  /*2430*/  IMAD.X R22, R139, 0x1, R15, P1 ;  /* 0x000000018b167824 */ /* 0x000fe200008e060f */
[C---:B------:R-:W-:Y:S02]  /*2440*/  LEA R14, P1, R21.reuse, R12, 0x1 ;  /* 0x0000000c150e7211 */ /* 0x040fe400078208ff */
[----:B------:R-:W-:Y:S02]  /*2450*/  F2FP.F16.F32.PACK_AB R18, RZ, R18 ;  /* 0x00000012ff12723e */ /* 0x000fe400000000ff */
[--C-:B------:R-:W-:Y:S02]  /*2460*/  LEA.HI.X R15, R21, R13, R22.reuse, 0x1, P1 ;  /* 0x0000000d150f7211 */ /* 0x100fe400008f0c16 */
[----:B------:R-:W-:Y:S02]  /*2470*/  PRMT R22, R18, 0x7610, R22 ;  /* 0x0000761012167816 */ /* 0x000fe40000000016 */
[----:B------:R-:W-:-:S03]  /*2480*/  PRMT R21, R11, 0x7610, R21 ;  /* 0x000076100b157816 */ /* 0x000fc60000000015 */
[----:B------:R2:W-:Y:S04]  /*2490*/  @P3 STG.E.U16 desc[UR36][R4.64+0x2], R22 ;  /* 0x0000021604003986 */ /* 0x0005e8000c101524 */
[----:B------:R-:W3:Y:S01]  /*24a0*/  @P2 LDG.E.LTC128B.U16 R21, desc[UR36][R14.64] ;  /* 0x000000240e152981 */ /* 0x000ee2000c1e1520 */
[----:B------:R-:W-:Y:S01]  /*24b0*/  IADD3 R8, P1, P3, R124, R20, R8 ;  /* 0x000000147c087210 */ /* 0x000fe20007b3e008 */
[----:B------:R-:W-:Y:S01]  /*24c0*/  BSSY B1, `(.L_x_37) ;  /* 0x0000011000017945 */ /* 0x000fe20003800000 */
[----:B------:R-:W-:Y:S02]  /*24d0*/  SHF.L.U64.HI R25, R128, 0x1, R127 ;  /* 0x0000000180197819 */ /* 0x000fe4000001027f */
[----:B------:R-:W-:Y:S02]  /*24e0*/  IADD3.X R9, R125, R139, R9, P1, P3 ;  /* 0x0000008b7d097210 */ /* 0x000fe40000fe6409 */
[----:B------:R-:W-:Y:S01]  /*24f0*/  ISETP.GT.AND P0, PT, R0, 0x8, P0 ;  /* 0x000000080000780c */ /* 0x000fe20000704270 */
[----:B---3--:R-:W-:-:S05]  /*2500*/  HADD2.F32 R18, -RZ, R21.H0_H0 ;  /* 0x20000015ff127230 */ /* 0x008fca0000004100 */
[----:B------:R-:W-:Y:S01]  /*2510*/  FMUL R11, R18, R121 ;  /* 0x00000079120b7220 */ /* 0x000fe20000400000 */
[----:B------:R-:W-:Y:S01]  /*2520*/  IMAD.WIDE.U32 R18, R19, R10, R8 ;  /* 0x0000000a13127225 */ /* 0x000fe200078e0008 */
[----:B------:R-:W-:-:S03]  /*2530*/  LEA R10, P1, R128, R4, 0x1 ;  /* 0x00000004800a7211 */ /* 0x000fc600078208ff */
[----:B------:R-:W-:Y:S01]  /*2540*/  FFMA R11, R26, R120, R11 ;  /* 0x000000781a0b7223 */ /* 0x000fe2000000000b */
[----:B------:R-:W-:Y:S01]  /*2550*/  IMAD.IADD R9, R135, 0x1, R19 ;  /* 0x0000000187097824 */ /* 0x000fe200078e0213 */
[----:B------:R-:W-:-:S03]  /*2560*/  LEA R8, P3, R18, R12, 0x1 ;  /* 0x0000000c12087211 */ /* 0x000fc600078608ff */
[----:B------:R-:W-:Y:S01]  /*2570*/  F2FP.F16.F32.PACK_AB R12, RZ, R11 ;  /* 0x0000000bff0c723e */ /* 0x000fe200000000ff */
[----:B------:R-:W-:Y:S01]  /*2580*/  IMAD.X R11, R25, 0x1, R5, P1 ;  /* 0x00000001190b7824 */ /* 0x000fe200008e0605 */
[----:B------:R-:W-:-:S04]  /*2590*/  LEA.HI.X R9, R18, R13, R9, 0x1, P3 ;  /* 0x0000000d12097211 */ /* 0x000fc800018f0c09 */
[----:B------:R2:W-:Y:S01]  /*25a0*/  @P2 STG.E.U16 desc[UR36][R10.64], R12 ;  /* 0x0000000c0a002986 */ /* 0x0005e2000c101524 */
[----:B------:R-:W-:Y:S05]  /*25b0*/  @!P0 BRA `(.L_x_38) ;  /* 0x0000000000048947 */ /* 0x000fea0003800000 */
[----:B------:R3:W5:Y:S02]  /*25c0*/  LDG.E.LTC128B.U16 R21, desc[UR36][R8.64+0x2] ;  /* 0x0000022408157981 */ /* 0x000764000c1e1520 */
.L_x_38:
[----:B------:R-:W-:Y:S05]  /*25d0*/  BSYNC B1 ;  /* 0x0000000000017941 */ /* 0x000fea0003800000 */
.L_x_37:
[----:B--2--5:R-:W-:Y:S01]  /*25e0*/  HADD2.F32 R12, -RZ, R21.H0_H0 ;  /* 0x20000015ff0c7230 */ /* 0x024fe20000004100 */
[----:B------:R-:W-:Y:S01]  /*25f0*/  ISETP.GT.AND P1, PT, R3, 0x8, PT ;  /* 0x000000080300780c */ /* 0x000fe20003f24270 */
[----:B------:R-:W-:Y:S03]  /*2600*/  BSSY B1, `(.L_x_39) ;  /* 0x0000008000017945 */ /* 0x000fe60003800000 */
[----:B------:R-:W-:Y:S01]  /*2610*/  FMUL R12, R12, R121 ;  /* 0x000000790c0c7220 */ /* 0x000fe20000400000 */
[----:B------:R-:W-:-:S03]  /*2620*/  ISETP.GT.AND P2, PT, R0, RZ, P1 ;  /* 0x000000ff0000720c */ /* 0x000fc60000f44270 */
[----:B------:R-:W-:-:S05]  /*2630*/  FFMA R12, R27, R120, R12 ;  /* 0x000000781b0c7223 */ /* 0x000fca000000000c */
[----:B------:R-:W-:-:S05]  /*2640*/  F2FP.F16.F32.PACK_AB R12, RZ, R12 ;  /* 0x0000000cff0c723e */ /* 0x000fca00000000ff */
[----:B------:R2:W-:Y:S01]  /*2650*/  @P0 STG.E.U16 desc[UR36][R10.64+0x2], R12 ;  /* 0x0000020c0a000986 */ /* 0x0005e2000c101524 */
[----:B------:R-:W-:Y:S05]  /*2660*/  @!P2 BRA `(.L_x_40) ;  /* 0x000000000004a947 */ /* 0x000fea0003800000 */
[----:B------:R4:W5:Y:S02]  /*2670*/  LDG.E.LTC128B.U16 R21, desc[UR36][R6.64+0x10] ;  /* 0x0000102406157981 */ /* 0x000964000c1e1520 */
.L_x_40:
[----:B------:R-:W-:Y:S05]  /*2680*/  BSYNC B1 ;  /* 0x0000000000017941 */ /* 0x000fea0003800000 */
.L_x_39:
        /* <DEDUP_REMOVED lines=10> */
.L_x_42:
[----:B------:R-:W-:Y:S05]  /*2730*/  BSYNC B1 ;  /* 0x0000000000017941 */ /* 0x000fea0003800000 */
.L_x_41:
[----:B-----5:R-:W-:Y:S01]  /*2740*/  HADD2.F32 R12, -RZ, R21.H0_H0 ;  /* 0x20000015ff0c7230 */ /* 0x020fe20000004100 */
[----:B------:R-:W-:Y:S01]  /*2750*/  ISETP.GT.AND P1, PT, R0, 0x8, P1 ;  /* 0x000000080000780c */ /* 0x000fe20000f24270 */
[----:B------:R-:W-:Y:S03]  /*2760*/  BSSY B1, `(.L_x_43) ;  /* 0x0000007000017945 */ /* 0x000fe60003800000 */
[----:B------:R-:W-:-:S04]  /*2770*/  FMUL R12, R12, R121 ;  /* 0x000000790c0c7220 */ /* 0x000fc80000400000 */
[----:B------:R-:W-:-:S05]  /*2780*/  FFMA R12, R29, R120, R12 ;  /* 0x000000781d0c7223 */ /* 0x000fca000000000c */
[----:B------:R-:W-:-:S05]  /*2790*/  F2FP.F16.F32.PACK_AB R12, RZ, R12 ;  /* 0x0000000cff0c723e */ /* 0x000fca00000000ff */
[----:B------:R0:W-:Y:S01]  /*27a0*/  @P3 STG.E.U16 desc[UR36][R4.64+0x12], R12 ;  /* 0x0000120c04003986 */ /* 0x0001e2000c101524 */
[----:B------:R-:W-:Y:S05]  /*27b0*/  @!P1 BRA `(.L_x_44) ;  /* 0x0000000000049947 */ /* 0x000fea0003800000 */
[----:B------:R0:W5:Y:S02]  /*27c0*/  LDG.E.LTC128B.U16 R21, desc[UR36][R8.64+0x10] ;  /* 0x0000102408157981 */ /* 0x000164000c1e1520 */
.L_x_44:
[----:B------:R-:W-:Y:S05]  /*27d0*/  BSYNC B1 ;  /* 0x0000000000017941 */ /* 0x000fea0003800000 */
.L_x_43:
[----:B0----5:R-:W-:Y:S01]  /*27e0*/  HADD2.F32 R12, -RZ, R21.H0_H0 ;  /* 0x20000015ff0c7230 */ /* 0x021fe20000004100 */
[----:B------:R-:W-:Y:S01]  /*27f0*/  ISETP.GT.AND P0, PT, R0, 0x8, P0 ;  /* 0x000000080000780c */ /* 0x000fe20000704270 */
[----:B------:R-:W-:Y:S03]  /*2800*/  BSSY B1, `(.L_x_45) ;  /* 0x0000007000017945 */ /* 0x000fe60003800000 */
[----:B--2---:R-:W-:-:S04]  /*2810*/  FMUL R13, R12, R121 ;  /* 0x000000790c0d7220 */ /* 0x004fc80000400000 */
[----:B------:R-:W-:-:S05]  /*2820*/  FFMA R13, R30, R120, R13 ;  /* 0x000000781e0d7223 */ /* 0x000fca000000000d */
[----:B------:R-:W-:-:S05]  /*2830*/  F2FP.F16.F32.PACK_AB R13, RZ, R13 ;  /* 0x0000000dff0d723e */ /* 0x000fca00000000ff */
[----:B------:R0:W-:Y:S01]  /*2840*/  @P1 STG.E.U16 desc[UR36][R10.64+0x10], R13 ;  /* 0x0000100d0a001986 */ /* 0x0001e2000c101524 */
[----:B------:R-:W-:Y:S05]  /*2850*/  @!P0 BRA `(.L_x_46) ;  /* 0x0000000000048947 */ /* 0x000fea0003800000 */
[----:B------:R2:W5:Y:S02]  /*2860*/  LDG.E.LTC128B.U16 R21, desc[UR36][R8.64+0x12] ;  /* 0x0000122408157981 */ /* 0x000564000c1e1520 */
.L_x_46:
[----:B------:R-:W-:Y:S05]  /*2870*/  BSYNC B1 ;  /* 0x0000000000017941 */ /* 0x000fea0003800000 */
.L_x_45:
[----:B-----5:R-:W-:Y:S01]  /*2880*/  HADD2.F32 R12, -RZ, R21.H0_H0 ;  /* 0x20000015ff0c7230 */ /* 0x020fe20000004100 */
        /* <DEDUP_REMOVED lines=9> */
.L_x_48:
[----:B------:R-:W-:Y:S05]  /*2920*/  BSYNC B1 ;  /* 0x0000000000017941 */ /* 0x000fea0003800000 */
.L_x_47:
[----:B0----5:R-:W-:Y:S01]  /*2930*/  HADD2.F32 R12, -RZ, R21.H0_H0 ;  /* 0x20000015ff0c7230 */ /* 0x021fe20000004100 */
        /* <DEDUP_REMOVED lines=9> */
.L_x_50:
[----:B------:R-:W-:Y:S05]  /*29d0*/  BSYNC B1 ;  /* 0x0000000000017941 */ /* 0x000fea0003800000 */
.L_x_49:
        /* <DEDUP_REMOVED lines=9> */
.L_x_52:
[----:B------:R-:W-:Y:S05]  /*2a70*/  BSYNC B1 ;  /* 0x0000000000017941 */ /* 0x000fea0003800000 */
.L_x_51:
[----:B0----5:R-:W-:Y:S01]  /*2a80*/  HADD2.F32 R12, -RZ, R21.H0_H0 ;  /* 0x20000015ff0c7230 */ /* 0x021fe20000004100 */
        /* <DEDUP_REMOVED lines=8> */
.L_x_54:
[----:B------:R-:W-:Y:S05]  /*2b10*/  BSYNC B1 ;  /* 0x0000000000017941 */ /* 0x000fea0003800000 */
.L_x_53:
        /* <DEDUP_REMOVED lines=10> */
.L_x_56:
[----:B------:R-:W-:Y:S05]  /*2bc0*/  BSYNC B1 ;  /* 0x0000000000017941 */ /* 0x000fea0003800000 */
.L_x_55:
        /* <DEDUP_REMOVED lines=10> */
.L_x_58:
[----:B------:R-:W-:Y:S05]  /*2c70*/  BSYNC B1 ;  /* 0x0000000000017941 */ /* 0x000fea0003800000 */
.L_x_57:
        /* <DEDUP_REMOVED lines=9> */
.L_x_60:
[----:B------:R-:W-:Y:S05]  /*2d10*/  BSYNC B1 ;  /* 0x0000000000017941 */ /* 0x000fea0003800000 */
.L_x_59:
        /* <DEDUP_REMOVED lines=9> */
.L_x_62:
[----:B------:R-:W-:Y:S05]  /*2db0*/  BSYNC B1 ;  /* 0x0000000000017941 */ /* 0x000fea0003800000 */
.L_x_61:
        /* <DEDUP_REMOVED lines=10> */
.L_x_64:
[----:B------:R-:W-:Y:S05]  /*2e60*/  BSYNC B1 ;  /* 0x0000000000017941 */ /* 0x000fea0003800000 */
.L_x_63:
        /* <DEDUP_REMOVED lines=10> */
.L_x_66:
[----:B------:R-:W-:Y:S05]  /*2f10*/  BSYNC B1 ;  /* 0x0000000000017941 */ /* 0x000fea0003800000 */
.L_x_65:
        /* <DEDUP_REMOVED lines=9> */
.L_x_68:
[----:B------:R-:W-:Y:S05]  /*2fb0*/  BSYNC B1 ;  /* 0x0000000000017941 */ /* 0x000fea0003800000 */
.L_x_67:
        /* <DEDUP_REMOVED lines=9> */
.L_x_70:
[----:B------:R-:W-:Y:S05]  /*3050*/  BSYNC B1 ;  /* 0x0000000000017941 */ /* 0x000fea0003800000 */
.L_x_69:
        /* <DEDUP_REMOVED lines=10> */
.L_x_72:
[----:B------:R-:W-:Y:S05]  /*3100*/  BSYNC B1 ;  /* 0x0000000000017941 */ /* 0x000fea0003800000 */
.L_x_71:
        /* <DEDUP_REMOVED lines=10> */
.L_x_74:
[----:B------:R-:W-:Y:S05]  /*31b0*/  BSYNC B1 ;  /* 0x0000000000017941 */ /* 0x000fea0003800000 */
.L_x_73:
        /* <DEDUP_REMOVED lines=9> */
.L_x_76:
[----:B------:R-:W-:Y:S05]  /*3250*/  BSYNC B1 ;  /* 0x0000000000017941 */ /* 0x000fea0003800000 */
.L_x_75:
        /* <DEDUP_REMOVED lines=9> */
.L_x_78:
[----:B------:R-:W-:Y:S05]  /*32f0*/  BSYNC B1 ;  /* 0x0000000000017941 */ /* 0x000fea0003800000 */
.L_x_77:
        /* <DEDUP_REMOVED lines=10> */
.L_x_80:
[----:B------:R-:W-:Y:S05]  /*33a0*/  BSYNC B1 ;  /* 0x0000000000017941 */ /* 0x000fea0003800000 */
.L_x_79:
        /* <DEDUP_REMOVED lines=10> */
.L_x_82:
[----:B------:R-:W-:Y:S05]  /*3450*/  BSYNC B1 ;  /* 0x0000000000017941 */ /* 0x000fea0003800000 */
.L_x_81:
        /* <DEDUP_REMOVED lines=9> */
.L_x_84:
[----:B------:R-:W-:Y:S05]  /*34f0*/  BSYNC B1 ;  /* 0x0000000000017941 */ /* 0x000fea0003800000 */
.L_x_83:
        /* <DEDUP_REMOVED lines=9> */
.L_x_86:
[----:B------:R-:W-:Y:S05]  /*3590*/  BSYNC B1 ;  /* 0x0000000000017941 */ /* 0x000fea0003800000 */
.L_x_85:
        /* <DEDUP_REMOVED lines=10> */
.L_x_88:
[----:B------:R-:W-:Y:S05]  /*3640*/  BSYNC B1 ;  /* 0x0000000000017941 */ /* 0x000fea0003800000 */
.L_x_87:
        /* <DEDUP_REMOVED lines=10> */
.L_x_90:
[----:B------:R-:W-:Y:S05]  /*36f0*/  BSYNC B1 ;  /* 0x0000000000017941 */ /* 0x000fea0003800000 */
.L_x_89:
        /* <DEDUP_REMOVED lines=9> */
.L_x_92:
[----:B------:R-:W-:Y:S05]  /*3790*/  BSYNC B1 ;  /* 0x0000000000017941 */ /* 0x000fea0003800000 */
.L_x_91:
        /* <DEDUP_REMOVED lines=9> */
.L_x_94:
[----:B------:R-:W-:Y:S05]  /*3830*/  BSYNC B1 ;  /* 0x0000000000017941 */ /* 0x000fea0003800000 */
.L_x_93:
        /* <DEDUP_REMOVED lines=10> */
.L_x_96:
[----:B------:R-:W-:Y:S05]  /*38e0*/  BSYNC B1 ;  /* 0x0000000000017941 */ /* 0x000fea0003800000 */
.L_x_95:
        /* <DEDUP_REMOVED lines=10> */
.L_x_98:
[----:B------:R-:W-:Y:S05]  /*3990*/  BSYNC B1 ;  /* 0x0000000000017941 */ /* 0x000fea0003800000 */
.L_x_97:
        /* <DEDUP_REMOVED lines=9> */
.L_x_100:
[----:B------:R-:W-:Y:S05]  /*3a30*/  BSYNC B1 ;  /* 0x0000000000017941 */ /* 0x000fea0003800000 */
.L_x_99:
        /* <DEDUP_REMOVED lines=9> */
.L_x_102:
[----:B------:R-:W-:Y:S05]  /*3ad0*/  BSYNC B1 ;  /* 0x0000000000017941 */ /* 0x000fea0003800000 */
.L_x_101:
        /* <DEDUP_REMOVED lines=10> */
.L_x_104:
[----:B------:R-:W-:Y:S05]  /*3b80*/  BSYNC B1 ;  /* 0x0000000000017941 */ /* 0x000fea0003800000 */
.L_x_103:
        /* <DEDUP_REMOVED lines=10> */
.L_x_106:
[----:B------:R-:W-:Y:S05]  /*3c30*/  BSYNC B1 ;  /* 0x0000000000017941 */ /* 0x000fea0003800000 */
.L_x_105:
        /* <DEDUP_REMOVED lines=9> */
.L_x_108:
[----:B------:R-:W-:Y:S05]  /*3cd0*/  BSYNC B1 ;  /* 0x0000000000017941 */ /* 0x000fea0003800000 */
.L_x_107:
        /* <DEDUP_REMOVED lines=9> */
.L_x_110:
[----:B------:R-:W-:Y:S05]  /*3d70*/  BSYNC B1 ;  /* 0x0000000000017941 */ /* 0x000fea0003800000 */
.L_x_109:
        /* <DEDUP_REMOVED lines=10> */
.L_x_112:
[----:B------:R-:W-:Y:S05]  /*3e20*/  BSYNC B1 ;  /* 0x0000000000017941 */ /* 0x000fea0003800000 */
.L_x_111:
        /* <DEDUP_REMOVED lines=10> */
.L_x_114:
[----:B------:R-:W-:Y:S05]  /*3ed0*/  BSYNC B1 ;  /* 0x0000000000017941 */ /* 0x000fea0003800000 */
.L_x_113:
        /* <DEDUP_REMOVED lines=9> */
.L_x_116:
[----:B------:R-:W-:Y:S05]  /*3f70*/  BSYNC B1 ;  /* 0x0000000000017941 */ /* 0x000fea0003800000 */
.L_x_115:
        /* <DEDUP_REMOVED lines=9> */
.L_x_118:
[----:B------:R-:W-:Y:S05]  /*4010*/  BSYNC B1 ;  /* 0x0000000000017941 */ /* 0x000fea0003800000 */
.L_x_117:
        /* <DEDUP_REMOVED lines=10> */
.L_x_120:
[----:B------:R-:W-:Y:S05]  /*40c0*/  BSYNC B1 ;  /* 0x0000000000017941 */ /* 0x000fea0003800000 */
.L_x_119:
        /* <DEDUP_REMOVED lines=10> */
.L_x_122:
[----:B------:R-:W-:Y:S05]  /*4170*/  BSYNC B1 ;  /* 0x0000000000017941 */ /* 0x000fea0003800000 */
.L_x_121:
        /* <DEDUP_REMOVED lines=9> */
.L_x_124:
[----:B------:R-:W-:Y:S05]  /*4210*/  BSYNC B1 ;  /* 0x0000000000017941 */ /* 0x000fea0003800000 */
.L_x_123:
        /* <DEDUP_REMOVED lines=9> */
.L_x_126:
[----:B------:R-:W-:Y:S05]  /*42b0*/  BSYNC B1 ;  /* 0x0000000000017941 */ /* 0x000fea0003800000 */
.L_x_125:
        /* <DEDUP_REMOVED lines=10> */
.L_x_128:
[----:B------:R-:W-:Y:S05]  /*4360*/  BSYNC B1 ;  /* 0x0000000000017941 */ /* 0x000fea0003800000 */
.L_x_127:
        /* <DEDUP_REMOVED lines=10> */
.L_x_130:
[----:B------:R-:W-:Y:S05]  /*4410*/  BSYNC B1 ;  /* 0x0000000000017941 */ /* 0x000fea0003800000 */
.L_x_129:
        /* <DEDUP_REMOVED lines=9> */
.L_x_132:
[----:B------:R-:W-:Y:S05]  /*44b0*/  BSYNC B1 ;  /* 0x0000000000017941 */ /* 0x000fea0003800000 */
.L_x_131:
        /* <DEDUP_REMOVED lines=9> */
.L_x_134:
[----:B------:R-:W-:Y:S05]  /*4550*/  BSYNC B1 ;  /* 0x0000000000017941 */ /* 0x000fea0003800000 */
.L_x_133:
        /* <DEDUP_REMOVED lines=10> */
.L_x_136:
[----:B------:R-:W-:Y:S05]  /*4600*/  BSYNC B1 ;  /* 0x0000000000017941 */ /* 0x000fea0003800000 */
.L_x_135:
        /* <DEDUP_REMOVED lines=10> */
.L_x_138:
[----:B------:R-:W-:Y:S05]  /*46b0*/  BSYNC B1 ;  /* 0x0000000000017941 */ /* 0x000fea0003800000 */
.L_x_137:
        /* <DEDUP_REMOVED lines=9> */
.L_x_140:
[----:B------:R-:W-:Y:S05]  /*4750*/  BSYNC B1 ;  /* 0x0000000000017941 */ /* 0x000fea0003800000 */
.L_x_139:
        /* <DEDUP_REMOVED lines=9> */
.L_x_142:
[----:B------:R-:W-:Y:S05]  /*47f0*/  BSYNC B1 ;  /* 0x0000000000017941 */ /* 0x000fea0003800000 */
.L_x_141:
        /* <DEDUP_REMOVED lines=10> */
.L_x_144:
[----:B------:R-:W-:Y:S05]  /*48a0*/  BSYNC B1 ;  /* 0x0000000000017941 */ /* 0x000fea0003800000 */
.L_x_143:
        /* <DEDUP_REMOVED lines=10> */
.L_x_146:
[----:B------:R-:W-:Y:S05]  /*4950*/  BSYNC B1 ;  /* 0x0000000000017941 */ /* 0x000fea0003800000 */
.L_x_145:
        /* <DEDUP_REMOVED lines=9> */
.L_x_148:
[----:B------:R-:W-:Y:S05]  /*49f0*/  BSYNC B1 ;  /* 0x0000000000017941 */ /* 0x000fea0003800000 */
.L_x_147:
        /* <DEDUP_REMOVED lines=9> */
.L_x_150:
[----:B------:R-:W-:Y:S05]  /*4a90*/  BSYNC B1 ;  /* 0x0000000000017941 */ /* 0x000fea0003800000 */
.L_x_149:
        /* <DEDUP_REMOVED lines=10> */
.L_x_152:
[----:B------:R-:W-:Y:S05]  /*4b40*/  BSYNC B1 ;  /* 0x0000000000017941 */ /* 0x000fea0003800000 */
.L_x_151:
        /* <DEDUP_REMOVED lines=10> */
.L_x_154:
[----:B------:R-:W-:Y:S05]  /*4bf0*/  BSYNC B1 ;  /* 0x0000000000017941 */ /* 0x000fea0003800000 */
.L_x_153:
        /* <DEDUP_REMOVED lines=9> */
.L_x_156:
[----:B------:R-:W-:Y:S05]  /*4c90*/  BSYNC B1 ;  /* 0x0000000000017941 */ /* 0x000fea0003800000 */
.L_x_155:
        /* <DEDUP_REMOVED lines=9> */
.L_x_158:
[----:B------:R-:W-:Y:S05]  /*4d30*/  BSYNC B1 ;  /* 0x0000000000017941 */ /* 0x000fea0003800000 */
.L_x_157:
        /* <DEDUP_REMOVED lines=10> */
.L_x_160:
[----:B------:R-:W-:Y:S05]  /*4de0*/  BSYNC B1 ;  /* 0x0000000000017941 */ /* 0x000fea0003800000 */
.L_x_159:
        /* <DEDUP_REMOVED lines=10> */
.L_x_162:
[----:B------:R-:W-:Y:S05]  /*4e90*/  BSYNC B1 ;  /* 0x0000000000017941 */ /* 0x000fea0003800000 */
.L_x_161:
        /* <DEDUP_REMOVED lines=9> */
.L_x_164:
[----:B------:R-:W-:Y:S05]  /*4f30*/  BSYNC B1 ;  /* 0x0000000000017941 */ /* 0x000fea0003800000 */
.L_x_163:
        /* <DEDUP_REMOVED lines=9> */
.L_x_166:
[----:B------:R-:W-:Y:S05]  /*4fd0*/  BSYNC B1 ;  /* 0x0000000000017941 */ /* 0x000fea0003800000 */
.L_x_165:
        /* <DEDUP_REMOVED lines=10> */
.L_x_168:
[----:B------:R-:W-:Y:S05]  /*5080*/  BSYNC B1 ;  /* 0x0000000000017941 */ /* 0x000fea0003800000 */
.L_x_167:
        /* <DEDUP_REMOVED lines=10> */
.L_x_170:
[----:B------:R-:W-:Y:S05]  /*5130*/  BSYNC B1 ;  /* 0x0000000000017941 */ /* 0x000fea0003800000 */
.L_x_169:
        /* <DEDUP_REMOVED lines=9> */
.L_x_172:
[----:B------:R-:W-:Y:S05]  /*51d0*/  BSYNC B1 ;  /* 0x0000000000017941 */ /* 0x000fea0003800000 */
.L_x_171:
        /* <DEDUP_REMOVED lines=9> */
.L_x_174:
[----:B------:R-:W-:Y:S05]  /*5270*/  BSYNC B1 ;  /* 0x0000000000017941 */ /* 0x000fea0003800000 */
.L_x_173:
        /* <DEDUP_REMOVED lines=10> */
.L_x_176:
[----:B------:R-:W-:Y:S05]  /*5320*/  BSYNC B1 ;  /* 0x0000000000017941 */ /* 0x000fea0003800000 */
.L_x_175:
        /* <DEDUP_REMOVED lines=10> */
.L_x_178:
[----:B------:R-:W-:Y:S05]  /*53d0*/  BSYNC B1 ;  /* 0x0000000000017941 */ /* 0x000fea0003800000 */
.L_x_177:
        /* <DEDUP_REMOVED lines=9> */
.L_x_180:
[----:B------:R-:W-:Y:S05]  /*5470*/  BSYNC B1 ;  /* 0x0000000000017941 */ /* 0x000fea0003800000 */
.L_x_179:
        /* <DEDUP_REMOVED lines=9> */
.L_x_182:
[----:B------:R-:W-:Y:S05]  /*5510*/  BSYNC B1 ;  /* 0x0000000000017941 */ /* 0x000fea0003800000 */
.L_x_181:
        /* <DEDUP_REMOVED lines=10> */
.L_x_184:
[----:B------:R-:W-:Y:S05]  /*55c0*/  BSYNC B1 ;  /* 0x0000000000017941 */ /* 0x000fea0003800000 */
.L_x_183:
        /* <DEDUP_REMOVED lines=10> */
.L_x_186:
[----:B------:R-:W-:Y:S05]  /*5670*/  BSYNC B1 ;  /* 0x0000000000017941 */ /* 0x000fea0003800000 */
.L_x_185:
        /* <DEDUP_REMOVED lines=9> */
.L_x_188:
[----:B------:R-:W-:Y:S05]  /*5710*/  BSYNC B1 ;  /* 0x0000000000017941 */ /* 0x000fea0003800000 */
.L_x_187:
        /* <DEDUP_REMOVED lines=9> */
.L_x_190:
[----:B------:R-:W-:Y:S05]  /*57b0*/  BSYNC B1 ;  /* 0x0000000000017941 */ /* 0x000fea0003800000 */
.L_x_189:
        /* <DEDUP_REMOVED lines=10> */
.L_x_192:
[----:B------:R-:W-:Y:S05]  /*5860*/  BSYNC B1 ;  /* 0x0000000000017941 */ /* 0x000fea0003800000 */
.L_x_191:
        /* <DEDUP_REMOVED lines=10> */
.L_x_194:
[----:B------:R-:W-:Y:S05]  /*5910*/  BSYNC B1 ;  /* 0x0000000000017941 */ /* 0x000fea0003800000 */
.L_x_193:
        /* <DEDUP_REMOVED lines=9> */
.L_x_196:
[----:B------:R-:W-:Y:S05]  /*59b0*/  BSYNC B1 ;  /* 0x0000000000017941 */ /* 0x000fea0003800000 */
.L_x_195:
        /* <DEDUP_REMOVED lines=9> */
.L_x_198:
[----:B------:R-:W-:Y:S05]  /*5a50*/  BSYNC B1 ;  /* 0x0000000000017941 */ /* 0x000fea0003800000 */
.L_x_197:
        /* <DEDUP_REMOVED lines=10> */
.L_x_200:
[----:B------:R-:W-:Y:S05]  /*5b00*/  BSYNC B1 ;  /* 0x0000000000017941 */ /* 0x000fea0003800000 */
.L_x_199:
        /* <DEDUP_REMOVED lines=10> */
.L_x_202:
[----:B------:R-:W-:Y:S05]  /*5bb0*/  BSYNC B1 ;  /* 0x0000000000017941 */ /* 0x000fea0003800000 */
.L_x_201:
        /* <DEDUP_REMOVED lines=9> */
.L_x_204:
[----:B------:R-:W-:Y:S05]  /*5c50*/  BSYNC B1 ;  /* 0x0000000000017941 */ /* 0x000fea0003800000 */
.L_x_203:
        /* <DEDUP_REMOVED lines=9> */
.L_x_206:
[----:B------:R-:W-:Y:S05]  /*5cf0*/  BSYNC B1 ;  /* 0x0000000000017941 */ /* 0x000fea0003800000 */
.L_x_205:
        /* <DEDUP_REMOVED lines=10> */
.L_x_208:
[----:B------:R-:W-:Y:S05]  /*5da0*/  BSYNC B1 ;  /* 0x0000000000017941 */ /* 0x000fea0003800000 */
.L_x_207:
        /* <DEDUP_REMOVED lines=10> */
.L_x_210:
[----:B------:R-:W-:Y:S05]  /*5e50*/  BSYNC B1 ;  /* 0x0000000000017941 */ /* 0x000fea0003800000 */
.L_x_209:
        /* <DEDUP_REMOVED lines=9> */
.L_x_212:
[----:B------:R-:W-:Y:S05]  /*5ef0*/  BSYNC B1 ;  /* 0x0000000000017941 */ /* 0x000fea0003800000 */
.L_x_211:
        /* <DEDUP_REMOVED lines=9> */
.L_x_214:
[----:B------:R-:W-:Y:S05]  /*5f90*/  BSYNC B1 ;  /* 0x0000000000017941 */ /* 0x000fea0003800000 */
.L_x_213:
        /* <DEDUP_REMOVED lines=10> */
.L_x_216:
[----:B------:R-:W-:Y:S05]  /*6040*/  BSYNC B1 ;  /* 0x0000000000017941 */ /* 0x000fea0003800000 */
.L_x_215:
        /* <DEDUP_REMOVED lines=10> */
.L_x_218:
[----:B------:R-:W-:Y:S05]  /*60f0*/  BSYNC B1 ;  /* 0x0000000000017941 */ /* 0x000fea0003800000 */
.L_x_217:
[----:B01--45:R-:W-:Y:S01]  /*6100*/  HADD2.F32 R6, -RZ, R21.H0_H0 ;  /* 0x20000015ff067230 */ /* 0x033fe20000004100 */
        /* <DEDUP_REMOVED lines=8> */
.L_x_220:
[----:B------:R-:W-:Y:S05]  /*6190*/  BSYNC B1 ;  /* 0x0000000000017941 */ /* 0x000fea0003800000 */
.L_x_219:
[----:B0----5:R-:W-:Y:S01]  /*61a0*/  HADD2.F32 R4, -RZ, R21.H0_H0 ;  /* 0x20000015ff047230 */ /* 0x021fe20000004100 */
[----:B------:R-:W-:Y:S01]  /*61b0*/  ISETP.GT.AND P0, PT, R0, 0x8, P0 ;  /* 0x000000080000780c */ /* 0x000fe20000704270 */
[----:B------:R-:W-:Y:S01]  /*61c0*/  @P1 IMAD.MOV.U32 R5, RZ, RZ, R11 ;  /* 0x000000ffff051224 */ /* 0x000fe200078e000b */
[----:B------:R-:W-:Y:S02]  /*61d0*/  BSSY B1, `(.L_x_221) ;  /* 0x0000008000017945 */ /* 0x000fe40003800000 */
[----:B------:R-:W-:Y:S01]  /*61e0*/  FMUL R3, R4, R121 ;  /* 0x0000007904037220 */ /* 0x000fe20000400000 */
[----:B------:R-:W-:-:S03]  /*61f0*/  @P1 IMAD.MOV.U32 R4, RZ, RZ, R10 ;  /* 0x000000ffff041224 */ /* 0x000fc600078e000a */
[----:B------:R-:W-:-:S05]  /*6200*/  FFMA R3, R118, R120, R3 ;  /* 0x0000007876037223 */ /* 0x000fca0000000003 */
[----:B------:R-:W-:-:S05]  /*6210*/  F2FP.F16.F32.PACK_AB R3, RZ, R3 ;  /* 0x00000003ff03723e */ /* 0x000fca00000000ff */
[----:B------:R0:W-:Y:S01]  /*6220*/  @P1 STG.E.U16 desc[UR36][R4.64+0x170], R3 ;  /* 0x0001700304001986 */ /* 0x0001e2000c101524 */
[----:B------:R-:W-:Y:S05]  /*6230*/  @!P0 BRA `(.L_x_222) ;  /* 0x0000000000048947 */ /* 0x000fea0003800000 */
[----:B------:R4:W5:Y:S02]  /*6240*/  LDG.E.LTC128B.U16 R21, desc[UR36][R8.64+0x172] ;  /* 0x0001722408157981 */ /* 0x000964000c1e1520 */
.L_x_222:
[----:B------:R-:W-:Y:S05]  /*6250*/  BSYNC B1 ;  /* 0x0000000000017941 */ /* 0x000fea0003800000 */
.L_x_221:
[----:B------:R-:W-:Y:S05]  /*6260*/  @!P0 BRA `(.L_x_223) ;  /* 0x0000001800f08947 */ /* 0x000fea0003800000 */
[----:B-----5:R-:W-:-:S05]  /*6270*/  HADD2.F32 R0, -RZ, R21.H0_H0 ;  /* 0x20000015ff007230 */ /* 0x020fca0000004100 */
[----:B------:R-:W-:-:S04]  /*6280*/  FMUL R0, R0, R121 ;  /* 0x0000007900007220 */ /* 0x000fc80000400000 */
[----:B------:R-:W-:-:S05]  /*6290*/  FFMA R0, R119, R120, R0 ;  /* 0x0000007877007223 */ /* 0x000fca0000000000 */
[----:B------:R-:W-:-:S05]  /*62a0*/  F2FP.F16.F32.PACK_AB R0, RZ, R0 ;  /* 0x00000000ff00723e */ /* 0x000fca00000000ff */
[----:B------:R0:W-:Y:S01]  /*62b0*/  STG.E.U16 desc[UR36][R10.64+0x172], R0 ;  /* 0x000172000a007986 */ /* 0x0001e2000c101524 */
[----:B------:R-:W-:Y:S05]  /*62c0*/  BRA `(.L_x_223) ;  /* 0x0000001800d87947 */ /* 0x000fea0003800000 */
.L_x_34:
[----:B------:R-:W-:Y:S01]  /*62d0*/  ISETP.GT.AND P3, PT, R3, 0x1, PT ;  /* 0x000000010300780c */ /* 0x000fe20003f64270 */
[----:B------:R-:W-:Y:S01]  /*62e0*/  ULDC.64 UR4, c[0x0][0x5c0] ;  /* 0x0001700000047ab9 */ /* 0x000fe20000000a00 */
[-C--:B------:R-:W-:Y:S01]  /*62f0*/  FMUL R24, R24, R120.reuse ;  /* 0x0000007818187220 */ /* 0x080fe20000400000 */
[----:B------:R-:W-:Y:S01]  /*6300*/  LEA R4, P4, R138, UR4, 0x1 ;  /* 0x000000048a047c11 */ /* 0x000fe2000f8808ff */
[-C--:B------:R-:W-:Y:S01]  /*6310*/  FMUL R25, R25, R120.reuse ;  /* 0x0000007819197220 */ /* 0x080fe20000400000 */
[----:B------:R-:W-:Y:S01]  /*6320*/  ISETP.GT.AND P0, PT, R0, RZ, P3 ;  /* 0x000000ff0000720c */ /* 0x000fe20001f04270 */
[----:B------:R-:W-:Y:S01]  /*6330*/  FMUL R26, R26, R120 ;  /* 0x000000781a1a7220 */ /* 0x000fe20000400000 */
[----:B------:R-:W-:Y:S01]  /*6340*/  F2FP.F16.F32.PACK_AB R24, RZ, R24 ;  /* 0x00000018ff18723e */ /* 0x000fe200000000ff */
[-C--:B------:R-:W-:Y:S01]  /*6350*/  FMUL R27, R27, R120.reuse ;  /* 0x000000781b1b7220 */ /* 0x080fe20000400000 */
[----:B------:R-:W-:Y:S01]  /*6360*/  LEA.HI.X R5, R138, UR5, R143, 0x1, P4 ;  /* 0x000000058a057c11 */ /* 0x000fe2000a0f0c8f */
[-C--:B------:R-:W-:Y:S01]  /*6370*/  FMUL R28, R28, R120.reuse ;  /* 0x000000781c1c7220 */ /* 0x080fe20000400000 */
[----:B------:R-:W-:Y:S01]  /*6380*/  F2FP.F16.F32.PACK_AB R25, RZ, R25 ;  /* 0x00000019ff19723e */ /* 0x000fe200000000ff */
[-C--:B------:R-:W-:Y:S01]  /*6390*/  FMUL R29, R29, R120.reuse ;  /* 0x000000781d1d7220 */ /* 0x080fe20000400000 */
[----:B------:R-:W-:Y:S01]  /*63a0*/  ISETP.GT.AND P2, PT, R0, 0x8, P2 ;  /* 0x000000080000780c */ /* 0x000fe20001744270 */
[----:B------:R-:W-:Y:S01]  /*63b0*/  @P1 STG.E.U16 desc[UR36][R4.64], R24 ;  /* 0x0000001804001986 */ /* 0x000fe2000c101524 */
[----:B------:R-:W-:Y:S01]  /*63c0*/  ISETP.GT.AND P1, PT, R3, 0x8, PT ;  /* 0x000000080300780c */ /* 0x000fe20003f24270 */
[----:B------:R-:W-:Y:S01]  /*63d0*/  FMUL R30, R30, R120 ;  /* 0x000000781e1e7220 */ /* 0x000fe20000400000 */
[C---:B------:R-:W-:Y:S01]  /*63e0*/  SHF.L.U64.HI R7, R128.reuse, 0x1, R127 ;  /* 0x0000000180077819 */ /* 0x040fe2000001027f */
[----:B------:R-:W-:Y:S01]  /*63f0*/  @P0 STG.E.U16 desc[UR36][R4.64+0x2], R25 ;  /* 0x0000021904000986 */ /* 0x000fe2000c101524 */
[----:B------:R-:W-:Y:S01]  /*6400*/  LEA R6, P5, R128, R4, 0x1 ;  /* 0x0000000480067211 */ /* 0x000fe200078a08ff */
[-C--:B------:R-:W-:Y:S01]  /*6410*/  FMUL R31, R31, R120.reuse ;  /* 0x000000781f1f7220 */ /* 0x080fe20000400000 */
[----:B------:R-:W-:Y:S01]  /*6420*/  ISETP.GT.AND P3, PT, R0, 0x8, P3 ;  /* 0x000000080000780c */ /* 0x000fe20001f64270 */
[-C--:B------:R-:W-:Y:S01]  /*6430*/  FMUL R32, R32, R120.reuse ;  /* 0x0000007820207220 */ /* 0x080fe20000400000 */
[----:B------:R-:W-:Y:S01]  /*6440*/  ISETP.GT.AND P0, PT, R3, 0x9, PT ;  /* 0x000000090300780c */ /* 0x000fe20003f04270 */
[----:B------:R-:W-:Y:S01]  /*6450*/  IMAD.X R7, R7, 0x1, R5, P5 ;  /* 0x0000000107077824 */ /* 0x000fe200028e0605 */
[----:B------:R-:W-:Y:S01]  /*6460*/  ISETP.GT.AND P4, PT, R0, RZ, P1 ;  /* 0x000000ff0000720c */ /* 0x000fe20000f84270 */
[----:B------:R-:W-:Y:S01]  /*6470*/  FMUL R33, R33, R120 ;  /* 0x0000007821217220 */ /* 0x000fe20000400000 */
[----:B------:R-:W-:Y:S01]  /*6480*/  F2FP.F16.F32.PACK_AB R26, RZ, R26 ;  /* 0x0000001aff1a723e */ /* 0x000fe200000000ff */
[-C--:B------:R-:W-:Y:S01]  /*6490*/  FMUL R34, R34, R120.reuse ;  /* 0x0000007822227220 */ /* 0x080fe20000400000 */
[----:B------:R-:W-:Y:S01]  /*64a0*/  ISETP.GT.AND P5, PT, R0, RZ, P0 ;  /* 0x000000ff0000720c */ /* 0x000fe200007a4270 */
[----:B------:R-:W-:Y:S01]  /*64b0*/  FMUL R35, R35, R120 ;  /* 0x0000007823237220 */ /* 0x000fe20000400000 */
[----:B------:R-:W-:Y:S01]  /*64c0*/  F2FP.F16.F32.PACK_AB R27, RZ, R27 ;  /* 0x0000001bff1b723e */ /* 0x000fe200000000ff */
[----:B------:R-:W-:Y:S01]  /*64d0*/  @P2 STG.E.U16 desc[UR36][R6.64], R26 ;  /* 0x0000001a06002986 */ /* 0x000fe2000c101524 */
[----:B------:R-:W-:Y:S01]  /*64e0*/  F2FP.F16.F32.PACK_AB R28, RZ, R28 ;  /* 0x0000001cff1c723e */ /* 0x000fe200000000ff */
[-C--:B------:R-:W-:Y:S01]  /*64f0*/  FMUL R36, R36, R120.reuse ;  /* 0x0000007824247220 */ /* 0x080fe20000400000 */
[C---:B------:R-:W-:Y:S01]  /*6500*/  ISETP.GT.AND P2, PT, R0.reuse, 0x8, P1 ;  /* 0x000000080000780c */ /* 0x040fe20000f44270 */
[----:B------:R-:W-:Y:S01]  /*6510*/  @P3 STG.E.U16 desc[UR36][R6.64+0x2], R27 ;  /* 0x0000021b06003986 */ /* 0x000fe2000c101524 */
[----:B------:R-:W-:Y:S01]  /*6520*/  ISETP.GT.AND P1, PT, R3, 0x10, PT ;  /* 0x000000100300780c */ /* 0x000fe20003f24270 */
[-C--:B------:R-:W-:Y:S01]  /*6530*/  FMUL R37, R37, R120.reuse ;  /* 0x0000007825257220 */ /* 0x080fe20000400000 */
[----:B------:R-:W-:Y:S01]  /*6540*/  F2FP.F16.F32.PACK_AB R29, RZ, R29 ;  /* 0x0000001dff1d723e */ /* 0x000fe200000000ff */
[----:B------:R-:W-:Y:S01]  /*6550*/  @P4 STG.E.U16 desc[UR36][R4.64+0x10], R28 ;  /* 0x0000101c04004986 */ /* 0x000fe2000c101524 */
[----:B------:R-:W-:Y:S01]  /*6560*/  ISETP.GT.AND P3, PT, R0, 0x8, P0 ;  /* 0x000000080000780c */ /* 0x000fe20000764270 */
[-C--:B------:R-:W-:Y:S01]  /*6570*/  FMUL R38, R38, R120.reuse ;  /* 0x0000007826267220 */ /* 0x080fe20000400000 */
[----:B------:R-:W-:Y:S01]  /*6580*/  ISETP.GT.AND P0, PT, R3, 0x11, PT ;  /* 0x000000110300780c */ /* 0x000fe20003f04270 */
[----:B------:R-:W-:Y:S01]  /*6590*/  @P5 STG.E.U16 desc[UR36][R4.64+0x12], R29 ;  /* 0x0000121d04005986 */ /* 0x000fe2000c101524 */
        /* <DEDUP_REMOVED lines=268> */
[----:B------:R-:W-:-:S02]  /*7660*/  F2FP.F16.F32.PACK_AB R84, RZ, R84 ;  /* 0x00000054ff54723e */ /* 0x000fc400000000ff */
[C---:B------:R-:W-:Y:S01]  /*7670*/  ISETP.GT.AND P2, PT, R0.reuse, 0x8, P1 ;  /* 0x000000080000780c */ /* 0x040fe20000f44270 */
[----:B------:R-:W-:Y:S01]  /*7680*/  @P3 STG.E.U16 desc[UR36][R6.64+0xe2], R83 ;  /* 0x0000e25306003986 */ /* 0x000fe2000c101524 */
[C---:B------:R-:W-:Y:S02]  /*7690*/  ISETP.GT.AND P1, PT, R3.reuse, 0x80, PT ;  /* 0x000000800300780c */ /* 0x040fe40003f24270 */
[----:B------:R-:W-:Y:S01]  /*76a0*/  F2FP.F16.F32.PACK_AB R85, RZ, R85 ;  /* 0x00000055ff55723e */ /* 0x000fe200000000ff */
[----:B------:R-:W-:Y:S01]  /*76b0*/  @P4 STG.E.U16 desc[UR36][R4.64+0xf0], R84 ;  /* 0x0000f05404004986 */ /* 0x000fe2000c101524 */
[C---:B------:R-:W-:Y:S02]  /*76c0*/  ISETP.GT.AND P3, PT, R0.reuse, 0x8, P0 ;  /* 0x000000080000780c */ /* 0x040fe40000764270 */
[----:B------:R-:W-:Y:S01]  /*76d0*/  ISETP.GT.AND P0, PT, R3, 0x81, PT ;  /* 0x000000810300780c */ /* 0x000fe20003f04270 */
[----:B------:R-:W-:Y:S01]  /*76e0*/  @P5 STG.E.U16 desc[UR36][R4.64+0xf2], R85 ;  /* 0x0000f25504005986 */ /* 0x000fe2000c101524 */
[----:B------:R-:W-:-:S02]  /*76f0*/  ISETP.GT.AND P4, PT, R0, RZ, P1 ;  /* 0x000000ff0000720c */ /* 0x000fc40000f84270 */
[----:B------:R-:W-:Y:S02]  /*7700*/  F2FP.F16.F32.PACK_AB R86, RZ, R86 ;  /* 0x00000056ff56723e */ /* 0x000fe400000000ff */
[C---:B------:R-:W-:Y:S02]  /*7710*/  ISETP.GT.AND P5, PT, R0.reuse, RZ, P0 ;  /* 0x000000ff0000720c */ /* 0x040fe400007a4270 */
[----:B------:R-:W-:Y:S01]  /*7720*/  F2FP.F16.F32.PACK_AB R87, RZ, R87 ;  /* 0x00000057ff57723e */ /* 0x000fe200000000ff */
[----:B------:R-:W-:Y:S01]  /*7730*/  @P2 STG.E.U16 desc[UR36][R6.64+0xf0], R86 ;  /* 0x0000f05606002986 */ /* 0x000fe2000c101524 */
[----:B------:R-:W-:Y:S02]  /*7740*/  F2FP.F16.F32.PACK_AB R88, RZ, R88 ;  /* 0x00000058ff58723e */ /* 0x000fe400000000ff */
[----:B------:R-:W-:Y:S01]  /*7750*/  ISETP.GT.AND P2, PT, R0, 0x8, P1 ;  /* 0x000000080000780c */ /* 0x000fe20000f44270 */
[----:B------:R-:W-:Y:S01]  /*7760*/  @P3 STG.E.U16 desc[UR36][R6.64+0xf2], R87 ;  /* 0x0000f25706003986 */ /* 0x000fe2000c101524 */
[----:B------:R-:W-:-:S02]  /*7770*/  ISETP.GT.AND P1, PT, R3, 0x88, PT ;  /* 0x000000880300780c */ /* 0x000fc40003f24270 */
[----:B------:R-:W-:Y:S01]  /*7780*/  F2FP.F16.F32.PACK_AB R89, RZ, R89 ;  /* 0x00000059ff59723e */ /* 0x000fe200000000ff */
[----:B------:R-:W-:Y:S01]  /*7790*/  @P4 STG.E.U16 desc[UR36][R4.64+0x100], R88 ;  /* 0x0001005804004986 */ /* 0x000fe2000c101524 */
[C---:B------:R-:W-:Y:S02]  /*77a0*/  ISETP.GT.AND P3, PT, R0.reuse, 0x8, P0 ;  /* 0x000000080000780c */ /* 0x040fe40000764270 */
[----:B------:R-:W-:Y:S01]  /*77b0*/  ISETP.GT.AND P0, PT, R3, 0x89, PT ;  /* 0x000000890300780c */ /* 0x000fe20003f04270 */
[----:B------:R-:W-:Y:S01]  /*77c0*/  @P5 STG.E.U16 desc[UR36][R4.64+0x102], R89 ;  /* 0x0001025904005986 */ /* 0x000fe2000c101524 */
[C---:B------:R-:W-:Y:S02]  /*77d0*/  ISETP.GT.AND P4, PT, R0.reuse, RZ, P1 ;  /* 0x000000ff0000720c */ /* 0x040fe40000f84270 */
[----:B------:R-:W-:Y:S02]  /*77e0*/  F2FP.F16.F32.PACK_AB R90, RZ, R90 ;  /* 0x0000005aff5a723e */ /* 0x000fe400000000ff */
[----:B------:R-:W-:-:S02]  /*77f0*/  ISETP.GT.AND P5, PT, R0, RZ, P0 ;  /* 0x000000ff0000720c */ /* 0x000fc400007a4270 */
[----:B------:R-:W-:Y:S01]  /*7800*/  F2FP.F16.F32.PACK_AB R91, RZ, R91 ;  /* 0x0000005bff5b723e */ /* 0x000fe200000000ff */
[----:B------:R-:W-:Y:S01]  /*7810*/  @P2 STG.E.U16 desc[UR36][R6.64+0x100], R90 ;  /* 0x0001005a06002986 */ /* 0x000fe2000c101524 */
[----:B------:R-:W-:Y:S02]  /*7820*/  F2FP.F16.F32.PACK_AB R92, RZ, R92 ;  /* 0x0000005cff5c723e */ /* 0x000fe400000000ff */
[C---:B------:R-:W-:Y:S01]  /*7830*/  ISETP.GT.AND P2, PT, R0.reuse, 0x8, P1 ;  /* 0x000000080000780c */ /* 0x040fe20000f44270 */
[----:B------:R-:W-:Y:S01]  /*7840*/  @P3 STG.E.U16 desc[UR36][R6.64+0x102], R91 ;  /* 0x0001025b06003986 */ /* 0x000fe2000c101524 */
[----:B------:R-:W-:Y:S02]  /*7850*/  ISETP.GT.AND P1, PT, R3, 0x90, PT ;  /* 0x000000900300780c */ /* 0x000fe40003f24270 */
[----:B------:R-:W-:Y:S01]  /*7860*/  F2FP.F16.F32.PACK_AB R93, RZ, R93 ;  /* 0x0000005dff5d723e */ /* 0x000fe200000000ff */
[----:B------:R-:W-:Y:S01]  /*7870*/  @P4 STG.E.U16 desc[UR36][R4.64+0x110], R92 ;  /* 0x0001105c04004986 */ /* 0x000fe2000c101524 */
[----:B------:R-:W-:-:S02]  /*7880*/  ISETP.GT.AND P3, PT, R0, 0x8, P0 ;  /* 0x000000080000780c */ /* 0x000fc40000764270 */
[----:B------:R-:W-:Y:S01]  /*7890*/  ISETP.GT.AND P0, PT, R3, 0x91, PT ;  /* 0x000000910300780c */ /* 0x000fe20003f04270 */
[----:B------:R-:W-:Y:S01]  /*78a0*/  @P5 STG.E.U16 desc[UR36][R4.64+0x112], R93 ;  /* 0x0001125d04005986 */ /* 0x000fe2000c101524 */
[C---:B------:R-:W-:Y:S02]  /*78b0*/  ISETP.GT.AND P4, PT, R0.reuse, RZ, P1 ;  /* 0x000000ff0000720c */ /* 0x040fe40000f84270 */
[----:B------:R-:W-:Y:S02]  /*78c0*/  F2FP.F16.F32.PACK_AB R94, RZ, R94 ;  /* 0x0000005eff5e723e */ /* 0x000fe400000000ff */
[----:B------:R-:W-:Y:S02]  /*78d0*/  ISETP.GT.AND P5, PT, R0, RZ, P0 ;  /* 0x000000ff0000720c */ /* 0x000fe400007a4270 */
        /* <DEDUP_REMOVED lines=26> */
[----:B------:R-:W-:Y:S02]  /*7a80*/  ISETP.GT.AND P5, PT, R0, RZ, P0 ;  /* 0x000000ff0000720c */ /* 0x000fe400007a4270 */
[----:B------:R-:W-:-:S02]  /*7a90*/  F2FP.F16.F32.PACK_AB R102, RZ, R102 ;  /* 0x00000066ff66723e */ /* 0x000fc400000000ff */
[----:B------:R-:W-:Y:S02]  /*7aa0*/  F2FP.F16.F32.PACK_AB R103, RZ, R103 ;  /* 0x00000067ff67723e */ /* 0x000fe400000000ff */
[----:B------:R-:W-:Y:S01]  /*7ab0*/  F2FP.F16.F32.PACK_AB R104, RZ, R104 ;  /* 0x00000068ff68723e */ /* 0x000fe200000000ff */
[----:B------:R-:W-:Y:S01]  /*7ac0*/  @P2 STG.E.U16 desc[UR36][R6.64+0x130], R102 ;  /* 0x0001306606002986 */ /* 0x000fe2000c101524 */
[----:B------:R-:W-:Y:S02]  /*7ad0*/  F2FP.F16.F32.PACK_AB R105, RZ, R105 ;  /* 0x00000069ff69723e */ /* 0x000fe400000000ff */
[C---:B------:R-:W-:Y:S01]  /*7ae0*/  ISETP.GT.AND P1, PT, R0.reuse, 0x8, P1 ;  /* 0x000000080000780c */ /* 0x040fe20000f24270 */
[----:B------:R-:W-:Y:S01]  /*7af0*/  @P3 STG.E.U16 desc[UR36][R6.64+0x132], R103 ;  /* 0x0001326706003986 */ /* 0x000fe2000c101524 */
[----:B------:R-:W-:Y:S02]  /*7b00*/  ISETP.GT.AND P2, PT, R0, 0x8, P0 ;  /* 0x000000080000780c */ /* 0x000fe40000744270 */
[C---:B------:R-:W-:Y:S01]  /*7b10*/  ISETP.GT.AND P0, PT, R3.reuse, 0xa9, PT ;  /* 0x000000a90300780c */ /* 0x040fe20003f04270 */
[----:B------:R-:W-:Y:S01]  /*7b20*/  @P4 STG.E.U16 desc[UR36][R4.64+0x140], R104 ;  /* 0x0001406804004986 */ /* 0x000fe2000c101524 */
[----:B------:R-:W-:-:S02]  /*7b30*/  ISETP.GT.AND P4, PT, R3, 0xa8, PT ;  /* 0x000000a80300780c */ /* 0x000fc40003f84270 */
[----:B------:R-:W-:Y:S01]  /*7b40*/  F2FP.F16.F32.PACK_AB R106, RZ, R106 ;  /* 0x0000006aff6a723e */ /* 0x000fe200000000ff */
[----:B------:R-:W-:Y:S01]  /*7b50*/  @P5 STG.E.U16 desc[UR36][R4.64+0x142], R105 ;  /* 0x0001426904005986 */ /* 0x000fe2000c101524 */
[C---:B------:R-:W-:Y:S02]  /*7b60*/  ISETP.GT.AND P5, PT, R0.reuse, RZ, P4 ;  /* 0x000000ff0000720c */ /* 0x040fe400027a4270 */
[----:B------:R-:W-:Y:S01]  /*7b70*/  F2FP.F16.F32.PACK_AB R107, RZ, R107 ;  /* 0x0000006bff6b723e */ /* 0x000fe200000000ff */
[----:B------:R-:W-:Y:S01]  /*7b80*/  @P1 STG.E.U16 desc[UR36][R6.64+0x140], R106 ;  /* 0x0001406a06001986 */ /* 0x000fe2000c101524 */
[----:B------:R-:W-:Y:S02]  /*7b90*/  F2FP.F16.F32.PACK_AB R108, RZ, R108 ;  /* 0x0000006cff6c723e */ /* 0x000fe400000000ff */
[C---:B------:R-:W-:Y:S01]  /*7ba0*/  ISETP.GT.AND P3, PT, R0.reuse, RZ, P0 ;  /* 0x000000ff0000720c */ /* 0x040fe20000764270 */
[----:B------:R-:W-:Y:S01]  /*7bb0*/  @P2 STG.E.U16 desc[UR36][R6.64+0x142], R107 ;  /* 0x0001426b06002986 */ /* 0x000fe2000c101524 */
[----:B------:R-:W-:-:S02]  /*7bc0*/  ISETP.GT.AND P4, PT, R0, 0x8, P4 ;  /* 0x000000080000780c */ /* 0x000fc40002784270 */
[----:B------:R-:W-:Y:S02]  /*7bd0*/  F2FP.F16.F32.PACK_AB R109, RZ, R109 ;  /* 0x0000006dff6d723e */ /* 0x000fe400000000ff */
[----:B------:R-:W-:Y:S01]  /*7be0*/  F2FP.F16.F32.PACK_AB R110, RZ, R110 ;  /* 0x0000006eff6e723e */ /* 0x000fe200000000ff */
[----:B------:R-:W-:Y:S01]  /*7bf0*/  @P5 STG.E.U16 desc[UR36][R4.64+0x150], R108 ;  /* 0x0001506c04005986 */ /* 0x000fe2000c101524 */
[----:B------:R-:W-:Y:S02]  /*7c00*/  ISETP.GT.AND P5, PT, R0, 0x8, P0 ;  /* 0x000000080000780c */ /* 0x000fe400007a4270 */
[----:B------:R-:W-:Y:S02]  /*7c10*/  F2FP.F16.F32.PACK_AB R111, RZ, R111 ;  /* 0x0000006fff6f723e */ /* 0x000fe400000000ff */
        /* <DEDUP_REMOVED lines=8> */
[----:B------:R-:W-:Y:S02]  /*7ca0*/  ISETP.GT.AND P5, PT, R0, RZ, P0 ;  /* 0x000000ff0000720c */ /* 0x000fe400007a4270 */
[C---:B------:R-:W-:Y:S02]  /*7cb0*/  ISETP.GT.AND P2, PT, R3.reuse, 0xb8, PT ;  /* 0x000000b80300780c */ /* 0x040fe40003f44270 */
[----:B------:R-:W-:-:S02]  /*7cc0*/  ISETP.GT.AND P1, PT, R3, 0xb9, PT ;  /* 0x000000b90300780c */ /* 0x000fc40003f24270 */
[C---:B------:R-:W-:Y:S02]  /*7cd0*/  ISETP.GT.AND P3, PT, R0.reuse, 0x8, P3 ;  /* 0x000000080000780c */ /* 0x040fe40001f64270 */
[C---:B------:R-:W-:Y:S01]  /*7ce0*/  ISETP.GT.AND P0, PT, R0.reuse, 0x8, P0 ;  /* 0x000000080000780c */ /* 0x040fe20000704270 */
[----:B------:R-:W-:Y:S01]  /*7cf0*/  @P4 STG.E.U16 desc[UR36][R4.64+0x160], R112 ;  /* 0x0001607004004986 */ /* 0x000fe2000c101524 */
[C---:B------:R-:W-:Y:S02]  /*7d00*/  ISETP.GT.AND P4, PT, R0.reuse, RZ, P1 ;  /* 0x000000ff0000720c */ /* 0x040fe40000f84270 */
[----:B------:R-:W-:Y:S01]  /*7d10*/  F2FP.F16.F32.PACK_AB R114, RZ, R114 ;  /* 0x00000072ff72723e */ /* 0x000fe200000000ff */
[----:B------:R-:W-:Y:S01]  /*7d20*/  @P5 STG.E.U16 desc[UR36][R4.64+0x162], R113 ;  /* 0x0001627104005986 */ /* 0x000fe2000c101524 */
[C---:B------:R-:W-:Y:S02]  /*7d30*/  ISETP.GT.AND P5, PT, R0.reuse, RZ, P2 ;  /* 0x000000ff0000720c */ /* 0x040fe400017a4270 */
[----:B------:R-:W-:-:S02]  /*7d40*/  ISETP.GT.AND P2, PT, R0, 0x8, P2 ;  /* 0x000000080000780c */ /* 0x000fc40001744270 */
[----:B------:R-:W-:Y:S01]  /*7d50*/  F2FP.F16.F32.PACK_AB R115, RZ, R115 ;  /* 0x00000073ff73723e */ /* 0x000fe200000000ff */
[----:B------:R-:W-:Y:S01]  /*7d60*/  @P3 STG.E.U16 desc[UR36][R6.64+0x160], R114 ;  /* 0x0001607206003986 */ /* 0x000fe2000c101524 */
[----:B------:R-:W-:Y:S02]  /*7d70*/  ISETP.GT.AND P1, PT, R0, 0x8, P1 ;  /* 0x000000080000780c */ /* 0x000fe40000f24270 */
[----:B------:R-:W-:Y:S01]  /*7d80*/  F2FP.F16.F32.PACK_AB R116, RZ, R116 ;  /* 0x00000074ff74723e */ /* 0x000fe200000000ff */
[----:B------:R-:W-:Y:S01]  /*7d90*/  @P0 STG.E.U16 desc[UR36][R6.64+0x162], R115 ;  /* 0x0001627306000986 */ /* 0x000fe2000c101524 */
[----:B------:R-:W-:Y:S02]  /*7da0*/  F2FP.F16.F32.PACK_AB R117, RZ, R117 ;  /* 0x00000075ff75723e */ /* 0x000fe400000000ff */
[----:B------:R-:W-:Y:S01]  /*7db0*/  F2FP.F16.F32.PACK_AB R118, RZ, R118 ;  /* 0x00000076ff76723e */ /* 0x000fe200000000ff */
[----:B------:R-:W-:Y:S01]  /*7dc0*/  @P5 STG.E.U16 desc[UR36][R4.64+0x170], R116 ;  /* 0x0001707404005986 */ /* 0x000fe2000c101524 */
[----:B------:R-:W-:-:S03]  /*7dd0*/  F2FP.F16.F32.PACK_AB R119, RZ, R119 ;  /* 0x00000077ff77723e */ /* 0x000fc600000000ff */
[----:B------:R0:W-:Y:S02]  /*7de0*/  @P4 STG.E.U16 desc[UR36][R4.64+0x172], R117 ;  /* 0x0001727504004986 */ /* 0x0001e4000c101524 */
[----:B0-----:R-:W-:Y:S02]  /*7df0*/  @P2 IMAD.MOV.U32 R4, RZ, RZ, R6 ;  /* 0x000000ffff042224 */ /* 0x001fe400078e0006 */
[----:B------:R-:W-:-:S05]  /*7e00*/  @P2 IMAD.MOV.U32 R5, RZ, RZ, R7 ;  /* 0x000000ffff052224 */ /* 0x000fca00078e0007 */
[----:B------:R0:W-:Y:S04]  /*7e10*/  @P2 STG.E.U16 desc[UR36][R4.64+0x170], R118 ;  /* 0x0001707604002986 */ /* 0x0001e8000c101524 */
[----:B------:R0:W-:Y:S02]  /*7e20*/  @P1 STG.E.U16 desc[UR36][R6.64+0x172], R119 ;  /* 0x0001727706001986 */ /* 0x0001e4000c101524 */
.L_x_223:
[----:B------:R-:W-:Y:S05]  /*7e30*/  BSYNC B0 ;  /* 0x0000000000007941 */ /* 0x000fea0003800000 */
.L_x_33:
[----:B0-----:R-:W2:Y:S01]  /*7e40*/  LDL.64 R4, [R1] ;  /* 0x0000000001047983 */ /* 0x001ea20000100a00 */
[----:B------:R-:W-:Y:S01]  /*7e50*/  ULDC.64 UR4, c[0x0][0x650] ;  /* 0x0001940000047ab9 */ /* 0x000fe20000000a00 */
[----:B------:R-:W-:Y:S02]  /*7e60*/  IMAD.U32 R0, RZ, RZ, UR44 ;  /* 0x0000002cff007e24 */ /* 0x000fe4000f8e00ff */
[----:B------:R-:W-:Y:S02]  /*7e70*/  IMAD.MOV.U32 R22, RZ, RZ, -0x1 ;  /* 0xffffffffff167424 */ /* 0x000fe400078e00ff */
[----:B------:R0:W-:Y:S01]  /*7e80*/  SYNCS.ARRIVE.TRANS64.A1T0 RZ, [R0+UR46], RZ ;  /* 0x000000ff00ff79a7 */ /* 0x0001e2000810002e */
[----:B------:R-:W-:Y:S02]  /*7e90*/  IMAD.MOV.U32 R18, RZ, RZ, -0x1 ;  /* 0xffffffffff127424 */ /* 0x000fe400078e00ff */
[----:B------:R-:W-:Y:S01]  /*7ea0*/  IMAD.MOV.U32 R19, RZ, RZ, -0x1 ;  /* 0xffffffffff137424 */ /* 0x000fe200078e00ff */
[----:B0-----:R-:W-:-:S02]  /*7eb0*/  PRMT R0, RZ, 0x7610, R0 ;  /* 0x00007610ff007816 */ /* 0x001fc40000000000 */
[----:B--2---:R-:W-:-:S05]  /*7ec0*/  LEA R16, P0, R4, R16, 0x1 ;  /* 0x0000001004107211 */ /* 0x004fca00078008ff */
[----:B------:R-:W-:Y:S01]  /*7ed0*/  IMAD.X R17, R130, 0x1, R17, P0 ;  /* 0x0000000182117824 */ /* 0x000fe200000e0611 */
[----:B------:R-:W-:-:S04]  /*7ee0*/  ISETP.GE.U32.AND P0, PT, R16, UR4, PT ;  /* 0x0000000410007c0c */ /* 0x000fc8000bf06070 */
[----:B------:R-:W-:-:S13]  /*7ef0*/  ISETP.GE.U32.AND.EX P0, PT, R17, UR5, PT, P0 ;  /* 0x0000000511007c0c */ /* 0x000fda000bf06100 */
[----:B------:R-:W-:Y:S05]  /*7f00*/  @P0 BRA `(.L_x_224) ;  /* 0x0000000400500947 */ /* 0x000fea0003800000 */
[----:B------:R-:W0:Y:S01]  /*7f10*/  LDC.64 R10, c[0x0][0x628] ;  /* 0x00018a00ff0a7b82 */ /* 0x000e220000000a00 */
[----:B------:R-:W2:Y:S01]  /*7f20*/  S2R R18, SR_CTAID.X ;  /* 0x0000000000127919 */ /* 0x000ea20000002500 */
[----:B-1-34-:R-:W-:Y:S02]  /*7f30*/  IMAD.MOV.U32 R8, RZ, RZ, R16 ;  /* 0x000000ffff087224 */ /* 0x01afe400078e0010 */
[----:B------:R-:W-:Y:S01]  /*7f40*/  IMAD.MOV.U32 R9, RZ, RZ, R17 ;  /* 0x000000ffff097224 */ /* 0x000fe200078e0011 */
[----:B------:R-:W1:Y:S03]  /*7f50*/  S2R R20, SR_CTAID.Y ;  /* 0x0000000000147919 */ /* 0x000e660000002600 */
[----:B------:R-:W3:Y:S08]  /*7f60*/  LDC R0, c[0x0][0x630] ;  /* 0x00018c00ff007b82 */ /* 0x000ef00000000800 */
[----:B------:R-:W4:Y:S01]  /*7f70*/  LDC.64 R14, c[0x0][0x620] ;  /* 0x00018800ff0e7b82 */ /* 0x000f220000000a00 */
[----:B0-----:R-:W-:-:S04]  /*7f80*/  ISETP.NE.U32.AND P0, PT, R10, RZ, PT ;  /* 0x000000ff0a00720c */ /* 0x001fc80003f05070 */
[----:B------:R-:W-:-:S13]  /*7f90*/  ISETP.NE.AND.EX P0, PT, R11, RZ, PT, P0 ;  /* 0x000000ff0b00720c */ /* 0x000fda0003f05300 */
[----:B-1234-:R-:W-:Y:S05]  /*7fa0*/  @!P0 BRA `(.L_x_225) ;  /* 0x0000000000288947 */ /* 0x01efea0003800000 */
[----:B------:R-:W0:Y:S02]  /*7fb0*/  LDC R3, c[0x0][0x634] ;  /* 0x00018d00ff037b82 */ /* 0x000e240000000800 */
[----:B0-----:R-:W-:-:S05]  /*7fc0*/  IADD3 R3, P0, R16, R3, RZ ;  /* 0x0000000310037210 */ /* 0x001fca0007f1e0ff */
        /* <DEDUP_REMOVED lines=8> */
.L_x_225:
[----:B------:R-:W0:Y:S01]  /*8050*/  LDC.64 R24, c[0x0][0x640] ;  /* 0x00019000ff187b82 */ /* 0x000e220000000a00 */
[-CC-:B------:R-:W-:Y:S01]  /*8060*/  SHF.R.U64 R19, R8, R0.reuse, R9.reuse ;  /* 0x0000000008137219 */ /* 0x180fe20000001209 */
[----:B------:R-:W-:Y:S01]  /*8070*/  ULDC UR4, c[0x0][0x150] ;  /* 0x0000540000047ab9 */ /* 0x000fe20000000800 */
[----:B------:R-:W-:Y:S02]  /*8080*/  SHF.R.U32.HI R0, RZ, R0, R9 ;  /* 0x00000000ff007219 */ /* 0x000fe40000011609 */
[----:B------:R-:W-:Y:S02]  /*8090*/  IADD3 R3, P0, RZ, -R19, RZ ;  /* 0x80000013ff037210 */ /* 0x000fe40007f1e0ff */
[----:B------:R-:W-:Y:S01]  /*80a0*/  I2FP.F32.U32 R7, R18 ;  /* 0x0000001200077245 */ /* 0x000fe20000201000 */
[----:B------:R-:W1:Y:S02]  /*80b0*/  LDC R6, c[0x0][0x618] ;  /* 0x00018600ff067b82 */ /* 0x000e640000000800 */
[----:B------:R-:W-:-:S02]  /*80c0*/  IMAD.X R5, RZ, RZ, ~R0, P0 ;  /* 0x000000ffff057224 */ /* 0x000fc400000e0e00 */
[----:B------:R-:W-:Y:S01]  /*80d0*/  FMUL R7, R7, UR4 ;  /* 0x0000000407077c20 */ /* 0x000fe20008400000 */
[----:B------:R-:W-:Y:S01]  /*80e0*/  ULDC UR4, c[0x0][0x154] ;  /* 0x0000550000047ab9 */ /* 0x000fe20000000800 */
[-C--:B------:R-:W-:Y:S02]  /*80f0*/  IMAD R0, R5, R14.reuse, RZ ;  /* 0x0000000e05007224 */ /* 0x080fe400078e02ff */
[----:B------:R-:W2:Y:S01]  /*8100*/  LDC R8, c[0x0][0x608] ;  /* 0x00018200ff087b82 */ /* 0x000ea20000000800 */
[C---:B------:R-:W-:Y:S01]  /*8110*/  IMAD.WIDE.U32 R4, R3.reuse, R14, R16 ;  /* 0x0000000e03047225 */ /* 0x040fe200078e0010 */
[----:B------:R-:W3:Y:S03]  /*8120*/  F2I.U32.TRUNC.NTZ R7, R7 ;  /* 0x0000000700077305 */ /* 0x000ee6000020f000 */
[----:B------:R-:W-:Y:S01]  /*8130*/  IMAD R3, R3, R15, R0 ;  /* 0x0000000f03037224 */ /* 0x000fe200078e0200 */
[----:B------:R-:W-:-:S02]  /*8140*/  I2FP.F32.U32 R0, R20 ;  /* 0x0000001400007245 */ /* 0x000fc40000201000 */
[----:B------:R-:W4:Y:S01]  /*8150*/  LDC R22, c[0x0][0x658] ;  /* 0x00019600ff167b82 */ /* 0x000f220000000800 */
[----:B------:R-:W-:Y:S01]  /*8160*/  IMAD.IADD R3, R5, 0x1, R3 ;  /* 0x0000000105037824 */ /* 0x000fe200078e0203 */
[----:B0-----:R-:W-:Y:S01]  /*8170*/  ISETP.NE.U32.AND P0, PT, R24, RZ, PT ;  /* 0x000000ff1800720c */ /* 0x001fe20003f05070 */
[----:B------:R-:W-:-:S03]  /*8180*/  FMUL R0, R0, UR4 ;  /* 0x0000000400007c20 */ /* 0x000fc60008400000 */
[----:B------:R-:W-:Y:S01]  /*8190*/  ISETP.NE.AND.EX P0, PT, R25, RZ, PT, P0 ;  /* 0x000000ff1900720c */ /* 0x000fe20003f05300 */
[----:B------:R0:W0:Y:S01]  /*81a0*/  F2I.U32.TRUNC.NTZ R14, R0 ;  /* 0x00000000000e7305 */ /* 0x000022000020f000 */
[----:B------:R-:W0:Y:S01]  /*81b0*/  LDC R9, c[0x0][0x144] ;  /* 0x00005100ff097b82 */ /* 0x000e220000000800 */
[-C--:B-1----:R-:W-:Y:S01]  /*81c0*/  SHF.R.U64 R10, R4, R6.reuse, R3 ;  /* 0x00000006040a7219 */ /* 0x082fe20000001203 */
[----:B---3--:R-:W-:Y:S01]  /*81d0*/  IMAD.MOV R7, RZ, RZ, -R7 ;  /* 0x000000ffff077224 */ /* 0x008fe200078e0a07 */
[----:B------:R-:W-:-:S05]  /*81e0*/  SHF.R.U32.HI R3, RZ, R6, R3 ;  /* 0x00000006ff037219 */ /* 0x000fca0000011603 */
[----:B------:R-:W1:Y:S01]  /*81f0*/  LDC R15, c[0x0][0x148] ;  /* 0x00005200ff0f7b82 */ /* 0x000e620000000800 */
[-CC-:B--2---:R-:W-:Y:S02]  /*8200*/  SHF.R.U64 R12, R10, R8.reuse, R3.reuse ;  /* 0x000000080a0c7219 */ /* 0x184fe40000001203 */
[----:B------:R-:W-:-:S05]  /*8210*/  SHF.R.U32.HI R3, RZ, R8, R3 ;  /* 0x00000008ff037219 */ /* 0x000fca0000011603 */
[----:B-----5:R-:W2:Y:S01]  /*8220*/  LDC R21, c[0x0][0x600] ;  /* 0x00018000ff157b82 */ /* 0x020ea20000000800 */
[-CC-:B----4-:R-:W-:Y:S02]  /*8230*/  SHF.R.U64 R13, R12, R22.reuse, R3.reuse ;  /* 0x000000160c0d7219 */ /* 0x190fe40000001203 */
[----:B------:R-:W-:-:S03]  /*8240*/  SHF.R.U32.HI R5, RZ, R22, R3 ;  /* 0x00000016ff057219 */ /* 0x000fc60000011603 */
[----:B------:R-:W-:Y:S02]  /*8250*/  IMAD.MOV.U32 R4, RZ, RZ, R13 ;  /* 0x000000ffff047224 */ /* 0x000fe400078e000d */
[----:B------:R-:W3:Y:S01]  /*8260*/  LDC R26, c[0x0][0x648] ;  /* 0x00019200ff1a7b82 */ /* 0x000ee20000000800 */
[----:B0-----:R-:W-:-:S07]  /*8270*/  IMAD R22, R9, R7, R18 ;  /* 0x0000000709167224 */ /* 0x001fce00078e0212 */
[----:B------:R-:W0:Y:S08]  /*8280*/  LDC R27, c[0x0][0x638] ;  /* 0x00018e00ff1b7b82 */ /* 0x000e300000000800 */
[----:B------:R-:W4:Y:S01]  /*8290*/  LDC R28, c[0x0][0x610] ;  /* 0x00018400ff1c7b82 */ /* 0x000f220000000800 */
[----:B-1----:R-:W-:Y:S05]  /*82a0*/  @!P0 BRA `(.L_x_226) ;  /* 0x0000000000288947 */ /* 0x002fea0003800000 */
[----:B------:R-:W1:Y:S02]  /*82b0*/  LDC R0, c[0x0][0x64c] ;  /* 0x00019300ff007b82 */ /* 0x000e640000000800 */
[----:B-1----:R-:W-:-:S05]  /*82c0*/  IADD3 R3, P0, R13, R0, RZ ;  /* 0x000000000d037210 */ /* 0x002fca0007f1e0ff */
        /* <DEDUP_REMOVED lines=8> */
.L_x_226:
[----:B------:R-:W-:Y:S01]  /*8350*/  ISETP.NE.AND P0, PT, R2, 0x1, PT ;  /* 0x000000010200780c */ /* 0x000fe20003f05270 */
[----:B------:R-:W-:Y:S01]  /*8360*/  IMAD.MOV R14, RZ, RZ, -R14 ;  /* 0x000000ffff0e7224 */ /* 0x000fe200078e0a0e */
[----:B---3--:R-:W-:Y:S01]  /*8370*/  SHF.R.U64 R0, R4, R26, R5 ;  /* 0x0000001a04007219 */ /* 0x008fe20000001205 */
[----:B--2---:R-:W-:Y:S01]  /*8380*/  VIADD R5, R21, 0xffffffff ;  /* 0xffffffff15057836 */ /* 0x004fe20000000000 */
[----:B------:R-:W-:-:S03]  /*8390*/  LOP3.LUT R3, R12, R131, RZ, 0xc0, !PT ;  /* 0x000000830c037212 */ /* 0x000fc600078ec0ff */
[----:B------:R-:W-:Y:S01]  /*83a0*/  IMAD.MOV R4, RZ, RZ, -R0 ;  /* 0x000000ffff047224 */ /* 0x000fe200078e0a00 */
[----:B------:R-:W-:Y:S01]  /*83b0*/  LOP3.LUT R5, R10, R5, RZ, 0xc0, !PT ;  /* 0x000000050a057212 */ /* 0x000fe200078ec0ff */
[----:B------:R-:W-:Y:S02]  /*83c0*/  IMAD R3, R126, R0, R3 ;  /* 0x000000007e037224 */ /* 0x000fe400078e0203 */
[----:B0-----:R-:W-:Y:S02]  /*83d0*/  IMAD R0, R4, R27, R13 ;  /* 0x0000001b04007224 */ /* 0x001fe400078e020d */
[----:B------:R-:W-:Y:S02]  /*83e0*/  @P0 IMAD R22, R15, R14, R20 ;  /* 0x0000000e0f160224 */ /* 0x000fe400078e0214 */
[----:B------:R-:W-:Y:S02]  /*83f0*/  IMAD.MOV.U32 R4, RZ, RZ, 0x1 ;  /* 0x00000001ff047424 */ /* 0x000fe400078e00ff */
[----:B----4-:R-:W-:-:S02]  /*8400*/  IMAD R22, R3, R28, R22 ;  /* 0x0000001c03167224 */ /* 0x010fc400078e0216 */
[----:B------:R-:W-:Y:S01]  /*8410*/  IMAD R3, R0, R21, R5 ;  /* 0x0000001500037224 */ /* 0x000fe200078e0205 */
[----:B------:R-:W-:-:S04]  /*8420*/  PRMT R0, R4, 0x7610, R0 ;  /* 0x0000761004007816 */ /* 0x000fc80000000000 */
[----:B------:R-:W-:Y:S02]  /*8430*/  SEL R18, R3, R22, !P0 ;  /* 0x0000001603127207 */ /* 0x000fe40004000000 */
[----:B------:R-:W-:-:S07]  /*8440*/  SEL R22, R22, R3, !P0 ;  /* 0x0000000316167207 */ /* 0x000fce0004000000 */
.L_x_224:
[----:B------:R-:W-:Y:S02]  /*8450*/  LOP3.LUT P0, RZ, R0, 0xff, RZ, 0xc0, !PT ;  /* 0x000000ff00ff7812 */ /* 0x000fe4000780c0ff */
[----:B------:R-:W-:-:S11]  /*8460*/  LOP3.LUT R134, R134, 0x1, RZ, 0x3c, !PT ;  /* 0x0000000186867812 */ /* 0x000fd600078e3cff */
[----:B------:R-:W-:Y:S05]  /*8470*/  @P0 BRA `(.L_x_227) ;  /* 0xffffff9000800947 */ /* 0x000fea000383ffff */
[----:B------:R-:W-:Y:S05]  /*8480*/  EXIT ;  /* 0x000000000000794d */ /* 0x000fea0003800000 */
.L_x_14:
[----:B------:R-:W-:-:S08]  /*8490*/  ISETP.NE.AND P0, PT, R14, RZ, PT ;  /* 0x000000ff0e00720c */ /* 0x000fd00003f05270 */
[----:B0-----:R-:W0:-:S00]  /*84a0*/  USETMAXREG.DEALLOC.CTAPOOL 0x28 ;  /* 0x00000028000079c8 */ /* 0x001e0000080e0500 */
[----:B------:R-:W-:Y:S05]  /*84b0*/  @P0 EXIT ;  /* 0x000000000000094d */ /* 0x000fea0003800000 */
[----:B0-----:R-:W-:Y:S01]  /*84c0*/  LOP3.LUT P0, RZ, R3, 0xff, RZ, 0xc0, !PT ;  /* 0x000000ff03ff7812 */ /* 0x001fe2000780c0ff */
[----:B------:R-:W-:Y:S02]  /*84d0*/  IMAD.MOV.U32 R3, RZ, RZ, 0x1 ;  /* 0x00000001ff037424 */ /* 0x000fe400078e00ff */
[----:B------:R-:W-:-:S10]  /*84e0*/  IMAD.MOV.U32 R8, RZ, RZ, RZ ;  /* 0x000000ffff087224 */ /* 0x000fd400078e00ff */
[----:B------:R-:W-:Y:S05]  /*84f0*/  @!P0 BRA `(.L_x_228) ;  /* 0x0000000c00108947 */ /* 0x000fea0003800000 */
[----:B------:R-:W-:Y:S01]  /*8500*/  LOP3.LUT P0, RZ, R5, 0x1f, RZ, 0xc0, !PT ;  /* 0x0000001f05ff7812 */ /* 0x000fe2000780c0ff */
[----:B------:R-:W-:Y:S01]  /*8510*/  ULDC UR5, c[0x0][0x658] ;  /* 0x0001960000057ab9 */ /* 0x000fe20000000800 */
[----:B------:R-:W-:Y:S01]  /*8520*/  UMOV UR6, 0xffffffff ;  /* 0xffffffff00067882 */ /* 0x000fe20000000000 */
[----:B------:R-:W-:Y:S01]  /*8530*/  BSSY B0, `(.L_x_228) ;  /* 0x00000c0000007945 */ /* 0x000fe20003800000 */
[----:B------:R-:W-:Y:S01]  /*8540*/  USHF.L.U32 UR6, UR6, UR5, URZ ;  /* 0x0000000506067299 */ /* 0x000fe2000800063f */
[C---:B------:R-:W-:Y:S01]  /*8550*/  ISETP.NE.AND P2, PT, R4.reuse, RZ, PT ;  /* 0x000000ff0400720c */ /* 0x040fe20003f45270 */
[----:B------:R-:W-:Y:S01]  /*8560*/  IMAD.MOV.U32 R10, RZ, RZ, 0x1 ;  /* 0x00000001ff0a7424 */ /* 0x000fe200078e00ff */
[----:B------:R-:W-:Y:S01]  /*8570*/  ISETP.NE.OR P0, PT, R4, RZ, !P0 ;  /* 0x000000ff0400720c */ /* 0x000fe20004705670 */
[----:B------:R-:W-:Y:S01]  /*8580*/  IMAD.MOV.U32 R3, RZ, RZ, 0x1 ;  /* 0x00000001ff037424 */ /* 0x000fe200078e00ff */
[----:B------:R-:W-:Y:S01]  /*8590*/  LOP3.LUT R9, R23, 0x2, RZ, 0xfc, !PT ;  /* 0x0000000217097812 */ /* 0x000fe200078efcff */
[----:B------:R-:W-:Y:S01]  /*85a0*/  IMAD.MOV.U32 R8, RZ, RZ, RZ ;  /* 0x000000ffff087224 */ /* 0x000fe200078e00ff */
[----:B------:R-:W-:Y:S01]  /*85b0*/  ULDC UR4, c[0x0][0x600] ;  /* 0x0001800000047ab9 */ /* 0x000fe20000000800 */
[----:B------:R-:W-:Y:S01]  /*85c0*/  UMOV UR7, 0x1 ;  /* 0x0000000100077882 */ /* 0x000fe20000000000 */
[----:B------:R-:W-:-:S02]  /*85d0*/  UIADD3 UR19, UR40, 0x1, URZ ;  /* 0x0000000128137890 */ /* 0x000fc4000fffe03f */
[----:B------:R-:W-:Y:S02]  /*85e0*/  UIADD3 UR15, UR4, -0x1, URZ ;  /* 0xffffffff040f7890 */ /* 0x000fe4000fffe03f */
[----:B------:R-:W-:Y:S02]  /*85f0*/  USHF.L.U32 UR17, UR7, UR5, URZ ;  /* 0x0000000507117299 */ /* 0x000fe4000800063f */
[----:B------:R-:W-:Y:S01]  /*8600*/  ULOP3.LUT UR16, URZ, UR6, URZ, 0x33, !UPT ;  /* 0x000000063f107292 */ /* 0x000fe2000f8e333f */
[----:B------:R-:W-:-:S11]  /*8610*/  ULDC.64 UR20, c[0x0][0x198] ;  /* 0x0000660000147ab9 */ /* 0x000fd60000000a00 */
.L_x_240:
[----:B------:R-:W-:-:S03]  /*8620*/  UMOV UR4, 0xffffffff ;  /* 0xffffffff00047882 */ /* 0x000fc60000000000 */
[----:B------:R-:W-:Y:S05]  /*8630*/  BRA.DIV UR4, `(.L_x_229) ;  /* 0x0000001604447947 */ /* 0x000fea000b800000 */
[----:B------:R-:W-:-:S13]  /*8640*/  ELECT P6, URZ, PT ;  /* 0x00000000003f782f */ /* 0x000fda00038c0000 */
.L_x_263:
[----:B------:R-:W0:Y:S01]  /*8650*/  LDC R4, c[0x0][0x28c] ;  /* 0x0000a300ff047b82 */ /* 0x000e220000000800 */
[----:B------:R-:W-:Y:S01]  /*8660*/  BSSY B1, `(.L_x_230) ;  /* 0x0000037000017945 */ /* 0x000fe20003800000 */
[----:B0-----:R-:W-:-:S13]  /*8670*/  ISETP.LT.OR P6, PT, R4, 0x1, !P6 ;  /* 0x000000010400780c */ /* 0x001fda00077c1670 */
[----:B------:R-:W-:Y:S05]  /*8680*/  @P6 BRA `(.L_x_231) ;  /* 0x0000000000d06947 */ /* 0x000fea0003800000 */
[----:B------:R-:W-:Y:S02]  /*8690*/  IMAD R18, R18, 0xc0, RZ ;  /* 0x000000c012127824 */ /* 0x000fe400078e02ff */
[----:B------:R-:W-:Y:S02]  /*86a0*/  IMAD.SHL.U32 R22, R22, 0x40, RZ ;  /* 0x0000004016167824 */ /* 0x000fe400078e00ff */
[----:B------:R-:W-:Y:S02]  /*86b0*/  IMAD.MOV.U32 R13, RZ, RZ, RZ ;  /* 0x000000ffff0d7224 */ /* 0x000fe400078e00ff */
[----:B------:R-:W-:Y:S02]  /*86c0*/  IMAD.U32 R14, RZ, RZ, UR19 ;  /* 0x00000013ff0e7e24 */ /* 0x000fe4000f8e00ff */
[----:B------:R-:W-:Y:S02]  /*86d0*/  IMAD.MOV.U32 R4, RZ, RZ, R3 ;  /* 0x000000ffff047224 */ /* 0x000fe400078e0003 */
[----:B------:R-:W-:-:S07]  /*86e0*/  IMAD.MOV.U32 R5, RZ, RZ, R8 ;  /* 0x000000ffff057224 */ /* 0x000fce00078e0008 */
.L_x_235:
[----:B------:R-:W0:Y:S01]  /*86f0*/  S2R R7, SR_CgaCtaId ;  /* 0x0000000000077919 */ /* 0x000e220000008800 */
[----:B------:R-:W-:-:S04]  /*8700*/  MOV R6, 0x400 ;  /* 0x0000040000067802 */ /* 0x000fc80000000f00 */
[----:B0-----:R-:W-:Y:S02]  /*8710*/  LEA R12, R7, R6, 0x18 ;  /* 0x00000006070c7211 */ /* 0x001fe400078ec0ff */
[----:B------:R-:W-:Y:S01]  /*8720*/  SHF.L.U32 R6, R4, 0x1f, RZ ;  /* 0x0000001f04067819 */ /* 0x000fe200000006ff */
[----:B------:R-:W0:Y:S02]  /*8730*/  @!P2 LDC R7, c[0x0][0x500] ;  /* 0x00014000ff07ab82 */ /* 0x000e240000000800 */
[----:B------:R-:W-:-:S04]  /*8740*/  IMAD R11, R5, 0x8, R12 ;  /* 0x00000008050b7824 */ /* 0x000fc800078e020c */
[----:B------:R-:W1:Y:S02]  /*8750*/  SYNCS.PHASECHK.TRANS64.TRYWAIT P1, [R11+URZ+0x70], R6 ;  /* 0x000070060b0075a7 */ /* 0x000e64000802017f */
[----:B-1----:R-:W-:Y:S05]  /*8760*/  @!P1 BRA `(.L_x_232) ;  /* 0x0000001400189947 */ /* 0x002fea0003800000 */
.L_x_264:
[----:B-1----:R-:W-:Y:S01]  /*8770*/  PRMT R6, R9, 0x9910, RZ ;  /* 0x0000991009067816 */ /* 0x002fe200000000ff */
[----:B0-----:R0:W-:Y:S03]  /*8780*/  @!P2 SYNCS.ARRIVE.TRANS64 RZ, [R11+URZ], R7 ;  /* 0x000000070bffa9a7 */ /* 0x0011e6000800003f */
[----:B------:R-:W-:-:S13]  /*8790*/  ISETP.NE.AND P1, PT, R6, 0x2, PT ;  /* 0x000000020600780c */ /* 0x000fda0003f25270 */
[----:B0-----:R-:W-:Y:S05]  /*87a0*/  @P1 BRA `(.L_x_233) ;  /* 0x0000000000041947 */ /* 0x001fea0003800000 */
[----:B------:R-:W-:Y:S01]  /*87b0*/  BPT.TRAP 0x1 ;  /* 0x000000040000795c */ /* 0x000fe20000300000 */
.L_x_233:
[----:B------:R-:W-:Y:S05]  /*87c0*/  @P0 BRA `(.L_x_234) ;  /* 0x0000000000040947 */ /* 0x000fea0003800000 */
[----:B------:R-:W-:Y:S01]  /*87d0*/  BPT.TRAP 0x1 ;  /* 0x000000040000795c */ /* 0x000fe20000300000 */
.L_x_234:
[--C-:B------:R-:W-:Y:S01]  /*87e0*/  IMAD R6, R5, 0x1000, R12.reuse ;  /* 0x0000100005067824 */ /* 0x100fe200078e020c */
[----:B------:R-:W-:Y:S01]  /*87f0*/  R2UR UR9, R11 ;  /* 0x000000000b0972ca */ /* 0x000fe200000e0000 */
[C---:B------:R-:W-:Y:S01]  /*8800*/  IMAD R12, R5.reuse, 0x3000, R12 ;  /* 0x00003000050c7824 */ /* 0x040fe200078e020c */
[----:B------:R-:W-:Y:S01]  /*8810*/  UIADD3 UR4, UP0, UR20, 0xf0, URZ ;  /* 0x000000f014047890 */ /* 0x000fe2000ff1e03f */
[----:B------:R-:W-:Y:S01]  /*8820*/  VIADD R14, R14, 0xffffffff ;  /* 0xffffffff0e0e7836 */ /* 0x000fe20000000000 */
[----:B------:R-:W-:Y:S01]  /*8830*/  R2UR UR5, R6 ;  /* 0x00000000060572ca */ /* 0x000fe200000e0000 */
[----:B------:R-:W-:Y:S01]  /*8840*/  UIADD3 UR22, UP1, UR20, 0x1f0, URZ ;  /* 0x000001f014167890 */ /* 0x000fe2000ff3e03f */
[----:B------:R-:W-:Y:S01]  /*8850*/  R2UR UR8, R12 ;  /* 0x000000000c0872ca */ /* 0x000fe200000e0000 */
[----:B------:R-:W-:Y:S01]  /*8860*/  VIADD R5, R5, 0x1 ;  /* 0x0000000105057836 */ /* 0x000fe20000000000 */
[----:B------:R-:W-:Y:S01]  /*8870*/  R2UR UR11, R22 ;  /* 0x00000000160b72ca */ /* 0x000fe200000e0000 */
[----:B------:R-:W-:Y:S01]  /*8880*/  UIADD3.X UR23, URZ, UR21, URZ, UP1, !UPT ;  /* 0x000000153f177290 */ /* 0x000fe20008ffe43f */
[----:B------:R-:W-:Y:S01]  /*8890*/  R2UR UR10, R13 ;  /* 0x000000000d0a72ca */ /* 0x000fe200000e0000 */
[----:B------:R-:W-:Y:S01]  /*88a0*/  UMOV UR6, 0x0 ;  /* 0x0000000000067882 */ /* 0x000fe20000000000 */
[----:B------:R-:W-:Y:S01]  /*88b0*/  R2UR UR12, R19 ;  /* 0x00000000130c72ca */ /* 0x000fe200000e0000 */
[----:B------:R-:W-:Y:S01]  /*88c0*/  UMOV UR7, 0x10000000 ;  /* 0x1000000000077882 */ /* 0x000fe20000000000 */
[----:B------:R-:W-:Y:S01]  /*88d0*/  R2UR UR18, R18 ;  /* 0x00000000121272ca */ /* 0x000fe200000e0000 */
[----:B------:R-:W-:Y:S01]  /*88e0*/  VIADD R13, R13, 0x20 ;  /* 0x000000200d0d7836 */ /* 0x000fe20000000000 */
[----:B------:R-:W-:Y:S01]  /*88f0*/  ISETP.GT.AND P3, PT, R14, 0x1, PT ;  /* 0x000000010e00780c */ /* 0x000fe20003f64270 */
[----:B------:R-:W-:Y:S01]  /*8900*/  UIADD3 UR13, UR5, 0x200, URZ ;  /* 0x00000200050d7890 */ /* 0x000fe2000fffe03f */
[----:B------:R-:W-:Y:S01]  /*8910*/  ISETP.NE.AND P1, PT, R5, 0xe, PT ;  /* 0x0000000e0500780c */ /* 0x000fe20003f25270 */
[----:B------:R-:W-:-:S02]  /*8920*/  UIADD3.X UR5, URZ, UR21, URZ, UP0, !UPT ;  /* 0x000000153f057290 */ /* 0x000fc400087fe43f */
[----:B------:R-:W-:Y:S01]  /*8930*/  UIADD3 UR14, UR8, 0xe200, URZ ;  /* 0x0000e200080e7890 */ /* 0x000fe2000fffe03f */
[----:B------:R-:W-:Y:S02]  /*8940*/  SEL R7, RZ, 0x1, P1 ;  /* 0x00000001ff077807 */ /* 0x000fe40000800000 */
[----:B------:R-:W-:Y:S01]  /*8950*/  UMOV UR8, UR13 ;  /* 0x0000000d00087c82 */ /* 0x000fe20008000000 */
[----:B------:R-:W-:Y:S02]  /*8960*/  SEL R5, R5, RZ, P1 ;  /* 0x000000ff05057207 */ /* 0x000fe40000800000 */
[----:B------:R-:W-:Y:S01]  /*8970*/  LOP3.LUT R4, R4, R7, RZ, 0x3c, !PT ;  /* 0x0000000704047212 */ /* 0x000fe200078e3cff */
[----:B------:R0:W-:Y:S02]  /*8980*/  UTMALDG.3D [UR8], [UR4], desc[UR6] ;  /* 0x00000608040075b4 */ /* 0x0001e40008011000 */
[----:B0-----:R-:W-:Y:S01]  /*8990*/  UMOV UR8, UR14 ;  /* 0x0000000e00087c82 */ /* 0x001fe20008000000 */
[----:B------:R-:W-:-:S02]  /*89a0*/  UMOV UR11, UR18 ;  /* 0x00000012000b7c82 */ /* 0x000fc40008000000 */
[----:B------:R0:W-:Y:S02]  /*89b0*/  UTMALDG.3D [UR8], [UR22], desc[UR6] ;  /* 0x00000608160075b4 */ /* 0x0001e40008011000 */
[----:B0-----:R-:W-:Y:S05]  /*89c0*/  @P3 BRA `(.L_x_235) ;  /* 0xfffffffc00483947 */ /* 0x001fea000383ffff */
.L_x_231:
[----:B------:R-:W-:Y:S05]  /*89d0*/  BSYNC B1 ;  /* 0x0000000000017941 */ /* 0x000fea0003800000 */
.L_x_230:
[----:B------:R-:W2:Y:S01]  /*89e0*/  LDL.64 R20, [R1] ;  /* 0x0000000001147983 */ /* 0x000ea20000100a00 */
[----:B------:R-:W-:Y:S01]  /*89f0*/  LOP3.LUT P4, RZ, R10, 0xff, RZ, 0xc0, !PT ;  /* 0x000000ff0aff7812 */ /* 0x000fe2000788c0ff */
[----:B------:R-:W-:Y:S01]  /*8a00*/  VIADD R7, R8, UR40 ;  /* 0x0000002808077c36 */ /* 0x000fe20008000000 */
[----:B------:R-:W-:Y:S01]  /*8a10*/  ULDC.64 UR4, c[0x0][0x650] ;  /* 0x0001940000047ab9 */ /* 0x000fe20000000a00 */
[----:B------:R-:W-:Y:S01]  /*8a20*/  IMAD.U32 R8, RZ, RZ, UR40 ;  /* 0x00000028ff087e24 */ /* 0x000fe2000f8e00ff */
[----:B------:R-:W-:Y:S01]  /*8a30*/  UISETP.GE.U32.AND UP0, UPT, UR40, 0xe, UPT ;  /* 0x0000000e2800788c */ /* 0x000fe2000bf06070 */
[----:B------:R-:W-:Y:S01]  /*8a40*/  BSSY B1, `(.L_x_236) ;  /* 0x000006c000017945 */ /* 0x000fe20003800000 */
[----:B------:R-:W-:Y:S01]  /*8a50*/  ISETP.GT.U32.AND P1, PT, R7, 0xd, PT ;  /* 0x0000000d0700780c */ /* 0x000fe20003f24070 */
[----:B------:R-:W-:Y:S01]  /*8a60*/  IMAD.MOV.U32 R22, RZ, RZ, -0x1 ;  /* 0xffffffffff167424 */ /* 0x000fe200078e00ff */
[----:B------:R-:W-:Y:S01]  /*8a70*/  SHF.R.U32.HI R4, RZ, 0x1, R7 ;  /* 0x00000001ff047819 */ /* 0x000fe20000011607 */
[----:B------:R-:W-:Y:S01]  /*8a80*/  IMAD.MOV.U32 R18, RZ, RZ, -0x1 ;  /* 0xffffffffff127424 */ /* 0x000fe200078e00ff */
[----:B------:R-:W-:Y:S01]  /*8a90*/  ISETP.LT.U32.AND P1, PT, R8, 0xe, P1 ;  /* 0x0000000e0800780c */ /* 0x000fe20000f21070 */
[----:B------:R-:W-:Y:S01]  /*8aa0*/  IMAD.MOV.U32 R19, RZ, RZ, -0x1 ;  /* 0xffffffffff137424 */ /* 0x000fe200078e00ff */
[----:B------:R-:W-:Y:S01]  /*8ab0*/  PLOP3.LUT P3, PT, PT, PT, UP0, 0x80, 0x0 ;  /* 0x000000000000781c */ /* 0x000fe20003f6f008 */
[----:B------:R-:W0:Y:S01]  /*8ac0*/  @P4 S2R R6, SR_CgaCtaId ;  /* 0x0000000000064919 */ /* 0x000e220000008800 */
[----:B------:R-:W-:-:S02]  /*8ad0*/  @P4 MOV R5, 0x400 ;  /* 0x0000040000054802 */ /* 0x000fc40000000f00 */
[----:B------:R-:W-:Y:S02]  /*8ae0*/  PRMT R10, RZ, 0x7610, R10 ;  /* 0x00007610ff0a7816 */ /* 0x000fe4000000000a */
[----:B0-----:R-:W-:Y:S01]  /*8af0*/  @P4 LEA R6, R6, R5, 0x18 ;  /* 0x0000000506064211 */ /* 0x001fe200078ec0ff */
[----:B------:R-:W-:Y:S01]  /*8b00*/  IMAD.WIDE.U32 R4, R4, -0x6db6db6d, RZ ;  /* 0x9249249304047825 */ /* 0x000fe200078e00ff */
[----:B------:R-:W-:Y:S02]  /*8b10*/  SEL R4, RZ, 0x1, !P1 ;  /* 0x00000001ff047807 */ /* 0x000fe40004800000 */
[----:B------:R0:W-:Y:S02]  /*8b20*/  @P4 SYNCS.ARRIVE.TRANS64.A1T0 RZ, [R6+URZ+0x118], RZ ;  /* 0x000118ff06ff49a7 */ /* 0x0001e4000810003f */
[----:B------:R-:W-:Y:S02]  /*8b30*/  LOP3.LUT R3, R3, R4, RZ, 0x3c, !PT ;  /* 0x0000000403037212 */ /* 0x000fe400078e3cff */
[----:B------:R-:W-:-:S02]  /*8b40*/  PRMT R4, RZ, 0x7610, R4 ;  /* 0x00007610ff047816 */ /* 0x000fc40000000004 */
[----:B0-----:R-:W-:-:S04]  /*8b50*/  SHF.R.U32.HI R6, RZ, 0x2, R5 ;  /* 0x00000002ff067819 */ /* 0x001fc80000011605 */
[----:B------:R-:W-:Y:S01]  /*8b60*/  @P3 LOP3.LUT R3, R3, 0x1, R6, 0x78, !PT ;  /* 0x0000000103033812 */ /* 0x000fe200078e7806 */
[----:B------:R-:W-:Y:S01]  /*8b70*/  IMAD R8, R6, -0xe, R7 ;  /* 0xfffffff206087824 */ /* 0x000fe200078e0207 */
[----:B--2---:R-:W-:-:S04]  /*8b80*/  IADD3 R16, P4, R16, R20, RZ ;  /* 0x0000001410107210 */ /* 0x004fc80007f9e0ff */
[----:B------:R-:W-:Y:S01]  /*8b90*/  ISETP.GE.U32.AND P1, PT, R16, UR4, PT ;  /* 0x0000000410007c0c */ /* 0x000fe2000bf26070 */
[----:B------:R-:W-:-:S05]  /*8ba0*/  IMAD.X R17, R17, 0x1, R0, P4 ;  /* 0x0000000111117824 */ /* 0x000fca00020e0600 */
[----:B------:R-:W-:-:S13]  /*8bb0*/  ISETP.GE.U32.AND.EX P1, PT, R17, UR5, PT, P1 ;  /* 0x0000000511007c0c */ /* 0x000fda000bf26110 */
[----:B------:R-:W-:Y:S05]  /*8bc0*/  @P1 BRA `(.L_x_237) ;  /* 0x00000004004c1947 */ /* 0x000fea0003800000 */
[----:B------:R-:W0:Y:S01]  /*8bd0*/  S2R R12, SR_CTAID.X ;  /* 0x00000000000c7919 */ /* 0x000e220000002500 */
[----:B------:R-:W-:Y:S01]  /*8be0*/  ULDC.64 UR4, c[0x0][0x628] ;  /* 0x00018a0000047ab9 */ /* 0x000fe20000000a00 */
[----:B------:R-:W1:Y:S01]  /*8bf0*/  LDC R13, c[0x0][0x144] ;  /* 0x00005100ff0d7b82 */ /* 0x000e620000000800 */
[----:B------:R-:W-:Y:S01]  /*8c00*/  ISETP.NE.U32.AND P1, PT, RZ, UR4, PT ;  /* 0x00000004ff007c0c */ /* 0x000fe2000bf25070 */
[----:B------:R-:W2:Y:S01]  /*8c10*/  S2R R11, SR_CTAID.Y ;  /* 0x00000000000b7919 */ /* 0x000ea20000002600 */
[----:B------:R-:W-:Y:S01]  /*8c20*/  ULDC UR6, c[0x0][0x150] ;  /* 0x0000540000067ab9 */ /* 0x000fe20000000800 */
[----:B------:R-:W-:Y:S01]  /*8c30*/  ULDC UR7, c[0x0][0x630] ;  /* 0x00018c0000077ab9 */ /* 0x000fe20000000800 */
[----:B------:R-:W-:Y:S01]  /*8c40*/  ISETP.NE.AND.EX P1, PT, RZ, UR5, PT, P1 ;  /* 0x00000005ff007c0c */ /* 0x000fe2000bf25310 */
[----:B------:R-:W-:Y:S01]  /*8c50*/  IMAD.MOV.U32 R4, RZ, RZ, R16 ;  /* 0x000000ffff047224 */ /* 0x000fe200078e0010 */
[----:B0-----:R-:W-:-:S05]  /*8c60*/  I2FP.F32.U32 R5, R12 ;  /* 0x0000000c00057245 */ /* 0x001fca0000201000 */
[----:B------:R-:W-:Y:S01]  /*8c70*/  FMUL R14, R5, UR6 ;  /* 0x00000006050e7c20 */ /* 0x000fe20008400000 */
[----:B------:R-:W-:-:S05]  /*8c80*/  IMAD.MOV.U32 R5, RZ, RZ, R17 ;  /* 0x000000ffff057224 */ /* 0x000fca00078e0011 */
[----:B--2---:R-:W-:Y:S05]  /*8c90*/  @!P1 BRA `(.L_x_238) ;  /* 0x0000000000289947 */ /* 0x004fea0003800000 */
[----:B------:R-:W-:Y:S02]  /*8ca0*/  ULDC UR6, c[0x0][0x634] ;  /* 0x00018d0000067ab9 */ /* 0x000fe40000000800 */
[----:B------:R-:W-:-:S05]  /*8cb0*/  IADD3 R5, P1, R16, UR6, RZ ;  /* 0x0000000610057c10 */ /* 0x000fca000ff3e0ff */
[----:B------:R-:W-:-:S04]  /*8cc0*/  IMAD.X R15, RZ, RZ, R17, P1 ;  /* 0x000000ffff0f7224 */ /* 0x000fc800008e0611 */
[----:B------:R-:W-:-:S04]  /*8cd0*/  IMAD.WIDE.U32 R6, R15, UR4, RZ ;  /* 0x000000040f067c25 */ /* 0x000fc8000f8e00ff */
[----:B------:R-:W-:-:S04]  /*8ce0*/  IMAD.WIDE.U32 R6, P1, R5, UR5, R6 ;  /* 0x0000000505067c25 */ /* 0x000fc8000f820006 */
[----:B------:R-:W-:-:S04]  /*8cf0*/  IMAD.WIDE.U32 R4, R5, UR4, RZ ;  /* 0x0000000405047c25 */ /* 0x000fc8000f8e00ff */
[----:B------:R-:W-:Y:S01]  /*8d00*/  IMAD.MOV.U32 R4, RZ, RZ, R7 ;  /* 0x000000ffff047224 */ /* 0x000fe200078e0007 */
[----:B------:R-:W-:Y:S01]  /*8d10*/  IADD3 RZ, P3, R5, R6, RZ ;  /* 0x0000000605ff7210 */ /* 0x000fe20007f7e0ff */
[----:B------:R-:W-:-:S04]  /*8d20*/  IMAD.X R5, RZ, RZ, RZ, P1 ;  /* 0x000000ffff057224 */ /* 0x000fc800008e06ff */
[----:B------:R-:W-:-:S08]  /*8d30*/  IMAD.WIDE.U32.X R4, R15, UR5, R4, P3 ;  /* 0x000000050f047c25 */ /* 0x000fd000098e0404 */
.L_x_238:
[--C-:B------:R-:W-:Y:S01]  /*8d40*/  SHF.R.U64 R19, R4, UR7, R5.reuse ;  /* 0x0000000704137c19 */ /* 0x100fe20008001205 */
[----:B------:R-:W0:Y:S01]  /*8d50*/  F2I.U32.TRUNC.NTZ R14, R14 ;  /* 0x0000000e000e7305 */ /* 0x000e22000020f000 */
[----:B------:R-:W-:Y:S01]  /*8d60*/  SHF.R.U32.HI R4, RZ, UR7, R5 ;  /* 0x00000007ff047c19 */ /* 0x000fe20008011605 */
[----:B------:R-:W-:Y:S01]  /*8d70*/  ULDC.64 UR4, c[0x0][0x620] ;  /* 0x0001880000047ab9 */ /* 0x000fe20000000a00 */
[----:B------:R-:W-:Y:S01]  /*8d80*/  IADD3 R7, P1, RZ, -R19, RZ ;  /* 0x80000013ff077210 */ /* 0x000fe20007f3e0ff */
[----:B------:R-:W-:Y:S01]  /*8d90*/  ULDC.64 UR6, c[0x0][0x640] ;  /* 0x0001900000067ab9 */ /* 0x000fe20000000a00 */
[----:B------:R-:W2:Y:S03]  /*8da0*/  LDC R18, c[0x0][0x148] ;  /* 0x00005200ff127b82 */ /* 0x000ea60000000800 */
[----:B------:R-:W-:Y:S01]  /*8db0*/  IMAD.X R4, RZ, RZ, ~R4, P1 ;  /* 0x000000ffff047224 */ /* 0x000fe200008e0e04 */
[----:B------:R-:W-:-:S03]  /*8dc0*/  ISETP.NE.U32.AND P1, PT, RZ, UR6, PT ;  /* 0x00000006ff007c0c */ /* 0x000fc6000bf25070 */
[----:B------:R-:W-:Y:S01]  /*8dd0*/  IMAD R6, R4, UR4, RZ ;  /* 0x0000000404067c24 */ /* 0x000fe2000f8e02ff */
[----:B------:R-:W-:Y:S01]  /*8de0*/  ISETP.NE.AND.EX P1, PT, RZ, UR7, PT, P1 ;  /* 0x00000007ff007c0c */ /* 0x000fe2000bf25310 */
[----:B------:R-:W-:Y:S01]  /*8df0*/  IMAD.WIDE.U32 R4, R7, UR4, R16 ;  /* 0x0000000407047c25 */ /* 0x000fe2000f8e0010 */
[----:B------:R-:W-:-:S03]  /*8e00*/  ULDC UR4, c[0x0][0x618] ;  /* 0x0001860000047ab9 */ /* 0x000fc60000000800 */
[----:B------:R-:W-:Y:S01]  /*8e10*/  IMAD R7, R7, UR5, R6 ;  /* 0x0000000507077c24 */ /* 0x000fe2000f8e0206 */
[----:B------:R-:W-:Y:S01]  /*8e20*/  ULDC UR5, c[0x0][0x154] ;  /* 0x0000550000057ab9 */ /* 0x000fe20000000800 */
[----:B0-----:R-:W-:Y:S02]  /*8e30*/  IMAD.MOV R6, RZ, RZ, -R14 ;  /* 0x000000ffff067224 */ /* 0x001fe400078e0a0e */
[----:B------:R-:W-:Y:S02]  /*8e40*/  IMAD.IADD R5, R5, 0x1, R7 ;  /* 0x0000000105057824 */ /* 0x000fe400078e0207 */
[----:B-1----:R-:W-:Y:S01]  /*8e50*/  IMAD R12, R13, R6, R12 ;  /* 0x000000060d0c7224 */ /* 0x002fe200078e020c */
[----:B------:R-:W-:Y:S02]  /*8e60*/  I2FP.F32.U32 R6, R11 ;  /* 0x0000000b00067245 */ /* 0x000fe40000201000 */
[--C-:B------:R-:W-:Y:S02]  /*8e70*/  SHF.R.U64 R13, R4, UR4, R5.reuse ;  /* 0x00000004040d7c19 */ /* 0x100fe40008001205 */
[----:B------:R-:W-:Y:S01]  /*8e80*/  SHF.R.U32.HI R4, RZ, UR4, R5 ;  /* 0x00000004ff047c19 */ /* 0x000fe20008011605 */
[----:B------:R-:W-:Y:S01]  /*8e90*/  FMUL R6, R6, UR5 ;  /* 0x0000000506067c20 */ /* 0x000fe20008400000 */
[----:B------:R-:W-:-:S02]  /*8ea0*/  ULDC UR4, c[0x0][0x608] ;  /* 0x0001820000047ab9 */ /* 0x000fc40000000800 */
[--C-:B------:R-:W-:Y:S01]  /*8eb0*/  SHF.R.U64 R15, R13, UR4, R4.reuse ;  /* 0x000000040d0f7c19 */ /* 0x100fe20008001204 */
[----:B------:R0:W1:Y:S01]  /*8ec0*/  F2I.U32.TRUNC.NTZ R20, R6 ;  /* 0x0000000600147305 */ /* 0x000062000020f000 */
[----:B------:R-:W-:Y:S01]  /*8ed0*/  SHF.R.U32.HI R4, RZ, UR4, R4 ;  /* 0x00000004ff047c19 */ /* 0x000fe20008011604 */
[----:B------:R-:W-:-:S03]  /*8ee0*/  ULDC UR4, c[0x0][0x658] ;  /* 0x0001960000047ab9 */ /* 0x000fc60000000800 */
[--C-:B------:R-:W-:Y:S02]  /*8ef0*/  SHF.R.U64 R14, R15, UR4, R4.reuse ;  /* 0x000000040f0e7c19 */ /* 0x100fe40008001204 */
[----:B------:R-:W-:-:S03]  /*8f00*/  SHF.R.U32.HI R21, RZ, UR4, R4 ;  /* 0x00000004ff157c19 */ /* 0x000fc60008011604 */
[----:B------:R-:W-:Y:S02]  /*8f10*/  IMAD.MOV.U32 R4, RZ, RZ, R14 ;  /* 0x000000ffff047224 */ /* 0x000fe400078e000e */
[----:B------:R-:W-:Y:S01]  /*8f20*/  IMAD.MOV.U32 R5, RZ, RZ, R21 ;  /* 0x000000ffff057224 */ /* 0x000fe200078e0015 */
[----:B0-----:R-:W-:Y:S06]  /*8f30*/  @!P1 BRA `(.L_x_239) ;  /* 0x0000000000289947 */ /* 0x001fec0003800000 */
        /* <DEDUP_REMOVED lines=10> */
.L_x_239:
[----:B------:R-:W-:Y:S01]  /*8fe0*/  ISETP.NE.AND P1, PT, R2, 0x1, PT ;  /* 0x000000010200780c */ /* 0x000fe20003f25270 */
[----:B------:R-:W-:Y:S01]  /*8ff0*/  ULDC UR4, c[0x0][0x648] ;  /* 0x0001920000047ab9 */ /* 0x000fe20000000800 */
[----:B------:R-:W-:Y:S01]  /*9000*/  LOP3.LUT R15, R15, UR16, RZ, 0xc0, !PT ;  /* 0x000000100f0f7c12 */ /* 0x000fe2000f8ec0ff */
[----:B-1----:R-:W-:Y:S01]  /*9010*/  IMAD.MOV R20, RZ, RZ, -R20 ;  /* 0x000000ffff147224 */ /* 0x002fe200078e0a14 */
[----:B------:R-:W-:Y:S01]  /*9020*/  SHF.R.U64 R4, R4, UR4, R5 ;  /* 0x0000000404047c19 */ /* 0x000fe20008001205 */
[----:B------:R-:W-:Y:S01]  /*9030*/  ULDC UR4, c[0x0][0x638] ;  /* 0x00018e0000047ab9 */ /* 0x000fe20000000800 */
[----:B------:R-:W-:Y:S01]  /*9040*/  LOP3.LUT R13, R13, UR15, RZ, 0xc0, !PT ;  /* 0x0000000f0d0d7c12 */ /* 0x000fe2000f8ec0ff */
[----:B------:R-:W-:Y:S02]  /*9050*/  ULDC UR5, c[0x0][0x610] ;  /* 0x0001840000057ab9 */ /* 0x000fe40000000800 */
[----:B------:R-:W-:Y:S02]  /*9060*/  IMAD.MOV R5, RZ, RZ, -R4 ;  /* 0x000000ffff057224 */ /* 0x000fe400078e0a04 */
[----:B------:R-:W-:-:S02]  /*9070*/  IMAD R15, R4, UR17, R15 ;  /* 0x00000011040f7c24 */ /* 0x000fc4000f8e020f */
[----:B--2---:R-:W-:Y:S02]  /*9080*/  @P1 IMAD R12, R18, R20, R11 ;  /* 0x00000014120c1224 */ /* 0x004fe400078e020b */
[----:B------:R-:W-:Y:S01]  /*9090*/  IMAD R14, R5, UR4, R14 ;  /* 0x00000004050e7c24 */ /* 0x000fe2000f8e020e */
[----:B------:R-:W-:Y:S01]  /*90a0*/  ULDC UR4, c[0x0][0x600] ;  /* 0x0001800000047ab9 */ /* 0x000fe20000000800 */
[----:B------:R-:W-:Y:S02]  /*90b0*/  IMAD R12, R15, UR5, R12 ;  /* 0x000000050f0c7c24 */ /* 0x000fe4000f8e020c */
[----:B------:R-:W-:Y:S02]  /*90c0*/  IMAD R5, R14, UR4, R13 ;  /* 0x000000040e057c24 */ /* 0x000fe4000f8e020d */
[----:B------:R-:W-:-:S03]  /*90d0*/  IMAD.MOV.U32 R4, RZ, RZ, 0x1 ;  /* 0x00000001ff047424 */ /* 0x000fc600078e00ff */
[----:B------:R-:W-:Y:S02]  /*90e0*/  SEL R18, R5, R12, !P1 ;  /* 0x0000000c05127207 */ /* 0x000fe40004800000 */
[----:B------:R-:W-:-:S07]  /*90f0*/  SEL R22, R12, R5, !P1 ;  /* 0x000000050c167207 */ /* 0x000fce0004800000 */
.L_x_237:
[----:B------:R-:W-:Y:S05]  /*9100*/  BSYNC B1 ;  /* 0x0000000000017941 */ /* 0x000fea0003800000 */
.L_x_236:
[----:B------:R-:W-:-:S13]  /*9110*/  LOP3.LUT P1, RZ, R4, 0xff, RZ, 0xc0, !PT ;  /* 0x000000ff04ff7812 */ /* 0x000fda000782c0ff */
[----:B------:R-:W-:Y:S05]  /*9120*/  @P1 BRA `(.L_x_240) ;  /* 0xfffffff4003c1947 */ /* 0x000fea000383ffff */
[----:B------:R-:W-:Y:S05]  /*9130*/  BSYNC B0 ;  /* 0x0000000000007941 */ /* 0x000fea0003800000 */
.L_x_228:
[----:B------:R-:W-:-:S03]  /*9140*/  UMOV UR4, 0xffffffff ;  /* 0xffffffff00047882 */ /* 0x000fc60000000000 */
[----:B------:R-:W-:Y:S05]  /*9150*/  BRA.DIV UR4, `(.L_x_241) ;  /* 0x0000000a04b07947 */ /* 0x000fea000b800000 */
[----:B------:R-:W-:-:S13]  /*9160*/  ELECT P6, URZ, PT ;  /* 0x00000000003f782f */ /* 0x000fda00038c0000 */
.L_x_267:
[----:B------:R-:W-:Y:S04]  /*9170*/  BSSY B0, `(.L_x_242) ;  /* 0x0000085000007945 */ /* 0x000fe80003800000 */
[----:B------:R-:W-:Y:S05]  /*9180*/  @!P6 BRA `(.L_x_243) ;  /* 0x00000008000ce947 */ /* 0x000fea0003800000 */
[----:B------:R-:W-:-:S04]  /*9190*/  LOP3.LUT R23, R23, 0x2, RZ, 0xfc, !PT ;  /* 0x0000000217177812 */ /* 0x000fc800078efcff */
[----:B------:R-:W-:-:S13]  /*91a0*/  ISETP.NE.AND P0, PT, R23, 0x3, PT ;  /* 0x000000031700780c */ /* 0x000fda0003f05270 */
[----:B------:R-:W-:Y:S05]  /*91b0*/  @!P0 BRA `(.L_x_244) ;  /* 0x0000000000048947 */ /* 0x000fea0003800000 */
[----:B------:R-:W-:Y:S01]  /*91c0*/  BPT.TRAP 0x1 ;  /* 0x000000040000795c */ /* 0x000fe20000300000 */
.L_x_244:
[----:B------:R-:W0:Y:S01]  /*91d0*/  S2R R5, SR_CgaCtaId ;  /* 0x0000000000057919 */ /* 0x000e220000008800 */
[----:B------:R-:W-:Y:S02]  /*91e0*/  MOV R0, 0x400 ;  /* 0x0000040000007802 */ /* 0x000fe40000000f00 */
[----:B------:R-:W-:Y:S02]  /*91f0*/  SHF.L.U32 R2, R3, 0x1f, RZ ;  /* 0x0000001f03027819 */ /* 0x000fe400000006ff */
[----:B0-----:R-:W-:-:S05]  /*9200*/  LEA R5, R5, R0, 0x18 ;  /* 0x0000000005057211 */ /* 0x001fca00078ec0ff */
[----:B------:R-:W-:-:S04]  /*9210*/  VIADD R5, R5, 0x70 ;  /* 0x0000007005057836 */ /* 0x000fc80000000000 */
[C---:B------:R-:W-:Y:S02]  /*9220*/  IMAD R7, R8.reuse, 0x8, R5 ;  /* 0x0000000808077824 */ /* 0x040fe400078e0205 */
[----:B------:R-:W-:Y:S02]  /*9230*/  VIADD R8, R8, 0x1 ;  /* 0x0000000108087836 */ /* 0x000fe40000000000 */
[----:B------:R-:W0:Y:S03]  /*9240*/  SYNCS.PHASECHK.TRANS64.TRYWAIT P0, [R7+URZ], R2 ;  /* 0x00000002070075a7 */ /* 0x000e26000800017f */
[----:B------:R-:W-:-:S04]  /*9250*/  ISETP.NE.AND P1, PT, R8, 0xe, PT ;  /* 0x0000000e0800780c */ /* 0x000fc80003f25270 */
[----:B------:R-:W-:Y:S02]  /*9260*/  SEL R0, RZ, 0x1, P1 ;  /* 0x00000001ff007807 */ /* 0x000fe40000800000 */
[----:B------:R-:W-:Y:S02]  /*9270*/  SEL R8, R8, RZ, P1 ;  /* 0x000000ff08087207 */ /* 0x000fe40000800000 */
[----:B------:R-:W-:-:S03]  /*9280*/  LOP3.LUT R9, R3, R0, RZ, 0x3c, !PT ;  /* 0x0000000003097212 */ /* 0x000fc600078e3cff */
[----:B------:R-:W-:Y:S01]  /*9290*/  IMAD R6, R8, 0x8, R5 ;  /* 0x0000000808067824 */ /* 0x000fe200078e0205 */
[----:B------:R-:W-:Y:S01]  /*92a0*/  SHF.L.U32 R3, R9, 0x1f, RZ ;  /* 0x0000001f09037819 */ /* 0x000fe200000006ff */
[----:B0-----:R-:W-:Y:S06]  /*92b0*/  @!P0 BRA `(.L_x_245) ;  /* 0x0000000800788947 */ /* 0x001fec0003800000 */
.L_x_268:
[----:B------:R-:W1:Y:S01]  /*92c0*/  SYNCS.PHASECHK.TRANS64.TRYWAIT P0, [R6+URZ], R3 ;  /* 0x00000003060075a7 */ /* 0x000e62000800017f */
[----:B------:R-:W-:-:S05]  /*92d0*/  VIADD R0, R8, 0x1 ;  /* 0x0000000108007836 */ /* 0x000fca0000000000 */
[----:B------:R-:W-:-:S04]  /*92e0*/  ISETP.NE.AND P1, PT, R0, 0xe, PT ;  /* 0x0000000e0000780c */ /* 0x000fc80003f25270 */
[----:B0-----:R-:W-:Y:S02]  /*92f0*/  SEL R2, RZ, 0x1, P1 ;  /* 0x00000001ff027807 */ /* 0x001fe40000800000 */
[----:B------:R-:W-:Y:S02]  /*9300*/  SEL R0, R0, RZ, P1 ;  /* 0x000000ff00007207 */ /* 0x000fe40000800000 */
[----:B------:R-:W-:-:S03]  /*9310*/  LOP3.LUT R9, R9, R2, RZ, 0x3c, !PT ;  /* 0x0000000209097212 */ /* 0x000fc600078e3cff */
[----:B------:R-:W-:Y:S01]  /*9320*/  IMAD R7, R0, 0x8, R5 ;  /* 0x0000000800077824 */ /* 0x000fe200078e0205 */
[----:B------:R-:W-:Y:S01]  /*9330*/  SHF.L.U32 R4, R9, 0x1f, RZ ;  /* 0x0000001f09047819 */ /* 0x000fe200000006ff */
[----:B-1----:R-:W-:Y:S06]  /*9340*/  @!P0 BRA `(.L_x_246) ;  /* 0x0000000800688947 */ /* 0x002fec0003800000 */
.L_x_269:
[----:B------:R-:W1:Y:S01]  /*9350*/  SYNCS.PHASECHK.TRANS64.TRYWAIT P0, [R7+URZ], R4 ;  /* 0x00000004070075a7 */ /* 0x000e62000800017f */
[----:B------:R-:W-:-:S05]  /*9360*/  VIADD R0, R0, 0x1 ;  /* 0x0000000100007836 */ /* 0x000fca0000000000 */
[----:B------:R-:W-:-:S04]  /*9370*/  ISETP.NE.AND P1, PT, R0, 0xe, PT ;  /* 0x0000000e0000780c */ /* 0x000fc80003f25270 */
[----:B------:R-:W-:Y:S02]  /*9380*/  SEL R2, RZ, 0x1, P1 ;  /* 0x00000001ff027807 */ /* 0x000fe40000800000 */
[----:B------:R-:W-:Y:S02]  /*9390*/  SEL R0, R0, RZ, P1 ;  /* 0x000000ff00007207 */ /* 0x000fe40000800000 */
[----:B------:R-:W-:-:S03]  /*93a0*/  LOP3.LUT R9, R9, R2, RZ, 0x3c, !PT ;  /* 0x0000000209097212 */ /* 0x000fc600078e3cff */
[----:B0-----:R-:W-:Y:S01]  /*93b0*/  IMAD R6, R0, 0x8, R5 ;  /* 0x0000000800067824 */ /* 0x001fe200078e0205 */
[----:B------:R-:W-:Y:S01]  /*93c0*/  SHF.L.U32 R3, R9, 0x1f, RZ ;  /* 0x0000001f09037819 */ /* 0x000fe200000006ff */
[----:B-1----:R-:W-:Y:S06]  /*93d0*/  @!P0 BRA `(.L_x_247) ;  /* 0x0000000800588947 */ /* 0x002fec0003800000 */
.L_x_270:
        /* <DEDUP_REMOVED lines=9> */
.L_x_271:
        /* <DEDUP_REMOVED lines=9> */
.L_x_272:
        /* <DEDUP_REMOVED lines=9> */
.L_x_273:
        /* <DEDUP_REMOVED lines=9> */
.L_x_274:
        /* <DEDUP_REMOVED lines=9> */
.L_x_275:
        /* <DEDUP_REMOVED lines=9> */
.L_x_276:
        /* <DEDUP_REMOVED lines=9> */
.L_x_277:
        /* <DEDUP_REMOVED lines=9> */
.L_x_278:
        /* <DEDUP_REMOVED lines=9> */
.L_x_279:
[----:B------:R-:W1:Y:S01]  /*98f0*/  SYNCS.PHASECHK.TRANS64.TRYWAIT P0, [R7+URZ], R4 ;  /* 0x00000004070075a7 */ /* 0x000e62000800017f */
[----:B------:R-:W-:-:S05]  /*9900*/  VIADD R0, R0, 0x1 ;  /* 0x0000000100007836 */ /* 0x000fca0000000000 */
[----:B------:R-:W-:-:S04]  /*9910*/  ISETP.NE.AND P1, PT, R0, 0xe, PT ;  /* 0x0000000e0000780c */ /* 0x000fc80003f25270 */
[----:B------:R-:W-:Y:S02]  /*9920*/  SEL R2, RZ, 0x1, P1 ;  /* 0x00000001ff027807 */ /* 0x000fe40000800000 */
[----:B------:R-:W-:Y:S02]  /*9930*/  SEL R0, R0, RZ, P1 ;  /* 0x000000ff00007207 */ /* 0x000fe40000800000 */
[----:B------:R-:W-:Y:S01]  /*9940*/  LOP3.LUT R2, R9, R2, RZ, 0x3c, !PT ;  /* 0x0000000209027212 */ /* 0x000fe200078e3cff */
[----:B-1----:R-:W-:Y:S06]  /*9950*/  @!P0 BRA `(.L_x_257) ;  /* 0x0000000400c08947 */ /* 0x002fec0003800000 */
.L_x_280:
[----:B------:R-:W-:Y:S01]  /*9960*/  IMAD R5, R0, 0x8, R5 ;  /* 0x0000000800057824 */ /* 0x000fe200078e0205 */
[----:B------:R-:W-:-:S07]  /*9970*/  SHF.L.U32 R0, R2, 0x1f, RZ ;  /* 0x0000001f02007819 */ /* 0x000fce00000006ff */
.L_x_258:
[----:B--2---:R2:W3:Y:S02]  /*9980*/  SYNCS.PHASECHK.TRANS64.TRYWAIT P0, [R5+URZ], R0 ;  /* 0x00000000050075a7 */ /* 0x0044e4000800017f */
[----:B---3--:R-:W-:Y:S05]  /*9990*/  @!P0 NANOSLEEP.SYNCS 0x989680 ;  /* 0x009896800000895d */ /* 0x008fea0003900000 */
[----:B------:R-:W3:Y:S02]  /*99a0*/  @!P0 SYNCS.PHASECHK.TRANS64 P0, [R5+URZ], R0 ;  /* 0x00000000050085a7 */ /* 0x000ee4000800007f */
[----:B---3--:R-:W-:Y:S05]  /*99b0*/  @!P0 BRA `(.L_x_258) ;  /* 0xfffffffc00f08947 */ /* 0x008fea000383ffff */
.L_x_243:
[----:B------:R-:W-:Y:S05]  /*99c0*/  BSYNC B0 ;  /* 0x0000000000007941 */ /* 0x000fea0003800000 */
.L_x_242:
[----:B------:R-:W-:Y:S05]  /*99d0*/  EXIT ;  /* 0x000000000000794d */ /* 0x000fea0003800000 */
.L_x_16:
[----:B-1----:R-:W-:-:S04]  /*99e0*/  IMAD.U32 R3, RZ, RZ, UR43 ;  /* 0x0000002bff037e24 */ /* 0x002fc8000f8e00ff */
[----:B------:R1:W2:Y:S03]  /*99f0*/  SYNCS.PHASECHK.TRANS64.TRYWAIT P0, [R3+URZ+-0x8], R0 ;  /* 0xfffff800030075a7 */ /* 0x0002a6000800017f */
[----:B--2---:R-:W-:Y:S05]  /*9a00*/  @!P0 NANOSLEEP.SYNCS 0x989680 ;  /* 0x009896800000895d */ /* 0x004fea0003900000 */
[----:B------:R-:W2:Y:S02]  /*9a10*/  @!P0 SYNCS.PHASECHK.TRANS64 P0, [R3+URZ+-0x8], R0 ;  /* 0xfffff800030085a7 */ /* 0x000ea4000800007f */
[----:B--2---:R-:W-:Y:S05]  /*9a20*/  @!P0 BRA `(.L_x_16) ;  /* 0xfffffffc00ec8947 */ /* 0x004fea000383ffff */
[----:B------:R-:W-:Y:S05]  /*9a30*/  BRA `(.L_x_259) ;  /* 0xffffff7c001c7947 */ /* 0x000fea000383ffff */
.L_x_21:
[----:B--2---:R2:W3:Y:S02]  /*9a40*/  SYNCS.PHASECHK.TRANS64.TRYWAIT P1, [R3+URZ], R0 ;  /* 0x00000000030075a7 */ /* 0x0044e4000802017f */
[----:B---3--:R-:W-:Y:S05]  /*9a50*/  @!P1 NANOSLEEP.SYNCS 0x989680 ;  /* 0x009896800000995d */ /* 0x008fea0003900000 */
[----:B------:R-:W3:Y:S02]  /*9a60*/  @!P1 SYNCS.PHASECHK.TRANS64 P1, [R3+URZ], R0 ;  /* 0x00000000030095a7 */ /* 0x000ee4000802007f */
[----:B---3--:R-:W-:Y:S05]  /*9a70*/  @!P1 BRA `(.L_x_21) ;  /* 0xfffffffc00f09947 */ /* 0x008fea000383ffff */
[----:B------:R-:W-:Y:S05]  /*9a80*/  BRA `(.L_x_20) ;  /* 0xffffff7c00907947 */ /* 0x000fea000383ffff */
.L_x_26:
[----:B--2---:R-:W-:-:S04]  /*9a90*/  IMAD.U32 R4, RZ, RZ, UR4 ;  /* 0x00000004ff047e24 */ /* 0x004fc8000f8e00ff */
[----:B------:R2:W3:Y:S03]  /*9aa0*/  SYNCS.PHASECHK.TRANS64.TRYWAIT P1, [R4+URZ], R3 ;  /* 0x00000003040075a7 */ /* 0x0004e6000802017f */
[----:B---3--:R-:W-:Y:S05]  /*9ab0*/  @!P1 NANOSLEEP.SYNCS 0x989680 ;  /* 0x009896800000995d */ /* 0x008fea0003900000 */
[----:B------:R-:W3:Y:S02]  /*9ac0*/  @!P1 SYNCS.PHASECHK.TRANS64 P1, [R4+URZ], R3 ;  /* 0x00000003040095a7 */ /* 0x000ee4000802007f */
[----:B---3--:R-:W-:Y:S05]  /*9ad0*/  @!P1 BRA `(.L_x_26) ;  /* 0xfffffffc00ec9947 */ /* 0x008fea000383ffff */
[----:B------:R-:W-:Y:S05]  /*9ae0*/  BRA `(.L_x_25) ;  /* 0xffffff8000207947 */ /* 0x000fea000383ffff */
.L_x_32:
[----:B-1----:R-:W-:-:S04]  /*9af0*/  IMAD.U32 R3, RZ, RZ, UR43 ;  /* 0x0000002bff037e24 */ /* 0x002fc8000f8e00ff */
[----:B------:R1:W2:Y:S03]  /*9b00*/  SYNCS.PHASECHK.TRANS64.TRYWAIT P0, [R3+URZ+0x8], R0 ;  /* 0x00000800030075a7 */ /* 0x0002a6000800017f */
[----:B--2---:R-:W-:Y:S05]  /*9b10*/  @!P0 NANOSLEEP.SYNCS 0x989680 ;  /* 0x009896800000895d */ /* 0x004fea0003900000 */
[----:B------:R-:W2:Y:S02]  /*9b20*/  @!P0 SYNCS.PHASECHK.TRANS64 P0, [R3+URZ+0x8], R0 ;  /* 0x00000800030085a7 */ /* 0x000ea4000800007f */
[----:B--2---:R-:W-:Y:S05]  /*9b30*/  @!P0 BRA `(.L_x_32) ;  /* 0xfffffffc00ec8947 */ /* 0x004fea000383ffff */
[----:B------:R-:W-:Y:S05]  /*9b40*/  BRA `(.L_x_260) ;  /* 0xffffff8400187947 */ /* 0x000fea000383ffff */
.L_x_229:
[----:B------:R-:W-:Y:S01]  /*9b50*/  BSSY B1, `(.L_x_261) ;  /* 0x0000006000017945 */ /* 0x000fe20003800000 */
[----:B------:R-:W-:-:S07]  /*9b60*/  IMAD.MOV.U32 R15, RZ, RZ, -0x1 ;  /* 0xffffffffff0f7424 */ /* 0x000fce00078e00ff */
[----:B-----5:R-:W-:Y:S05]  /*9b70*/  WARPSYNC.COLLECTIVE R15, `(.L_x_262) ;  /* 0x000000000f0c7348 */ /* 0x020fea0003c00000 */
[----:B------:R-:W-:Y:S02]  /*9b80*/  ELECT P6, UR62, PT ;  /* 0x00000000003e782f */ /* 0x000fe400038c0000 */
[----:B------:R-:W-:Y:S01]  /*9b90*/  MOV R14, UR62 ;  /* 0x0000003e000e7c02 */ /* 0x000fe20008000f00 */
[----:B-----5:R-:W-:Y:S10]  /*9ba0*/  ENDCOLLECTIVE ;  /* 0x000000000000791b */ /* 0x020ff40003800000 */
.L_x_262:
[----:B------:R-:W-:Y:S05]  /*9bb0*/  BSYNC B1 ;  /* 0x0000000000017941 */ /* 0x000fea0003800000 */
.L_x_261:
[----:B------:R-:W-:Y:S05]  /*9bc0*/  BRA `(.L_x_263) ;  /* 0xffffffe800a07947 */ /* 0x000fea000383ffff */
.L_x_232:
[----:B-1----:R1:W2:Y:S02]  /*9bd0*/  SYNCS.PHASECHK.TRANS64.TRYWAIT P1, [R11+URZ+0x70], R6 ;  /* 0x000070060b0075a7 */ /* 0x0022a4000802017f */
[----:B--2---:R-:W-:Y:S05]  /*9be0*/  @!P1 NANOSLEEP.SYNCS 0x989680 ;  /* 0x009896800000995d */ /* 0x004fea0003900000 */
[----:B------:R-:W2:Y:S02]  /*9bf0*/  @!P1 SYNCS.PHASECHK.TRANS64 P1, [R11+URZ+0x70], R6 ;  /* 0x000070060b0095a7 */ /* 0x000ea4000802007f */
[----:B--2---:R-:W-:Y:S05]  /*9c00*/  @!P1 BRA `(.L_x_232) ;  /* 0xfffffffc00f09947 */ /* 0x004fea000383ffff */
[----:B------:R-:W-:Y:S05]  /*9c10*/  BRA `(.L_x_264) ;  /* 0xffffffe800d47947 */ /* 0x000fea000383ffff */
.L_x_241:
[----:B------:R-:W-:Y:S01]  /*9c20*/  BSSY B0, `(.L_x_265) ;  /* 0x0000006000007945 */ /* 0x000fe20003800000 */
[----:B------:R-:W-:-:S07]  /*9c30*/  IMAD.MOV.U32 R15, RZ, RZ, -0x1 ;  /* 0xffffffffff0f7424 */ /* 0x000fce00078e00ff */
[----:B-----5:R-:W-:Y:S05]  /*9c40*/  WARPSYNC.COLLECTIVE R15, `(.L_x_266) ;  /* 0x000000000f0c7348 */ /* 0x020fea0003c00000 */
[----:B------:R-:W-:Y:S02]  /*9c50*/  ELECT P6, UR62, PT ;  /* 0x00000000003e782f */ /* 0x000fe400038c0000 */
[----:B------:R-:W-:Y:S01]  /*9c60*/  MOV R14, UR62 ;  /* 0x0000003e000e7c02 */ /* 0x000fe20008000f00 */
[----:B-----5:R-:W-:Y:S10]  /*9c70*/  ENDCOLLECTIVE ;  /* 0x000000000000791b */ /* 0x020ff40003800000 */
.L_x_266:
[----:B------:R-:W-:Y:S05]  /*9c80*/  BSYNC B0 ;  /* 0x0000000000007941 */ /* 0x000fea0003800000 */
.L_x_265:
[----:B------:R-:W-:Y:S05]  /*9c90*/  BRA `(.L_x_267) ;  /* 0xfffffff400347947 */ /* 0x000fea000383ffff */
.L_x_245:
[----:B0-----:R0:W1:Y:S02]  /*9ca0*/  SYNCS.PHASECHK.TRANS64.TRYWAIT P0, [R7+URZ], R2 ;  /* 0x00000002070075a7 */ /* 0x001064000800017f */
[----:B-1----:R-:W-:Y:S05]  /*9cb0*/  @!P0 NANOSLEEP.SYNCS 0x989680 ;  /* 0x009896800000895d */ /* 0x002fea0003900000 */
[----:B------:R-:W1:Y:S02]  /*9cc0*/  @!P0 SYNCS.PHASECHK.TRANS64 P0, [R7+URZ], R2 ;  /* 0x00000002070085a7 */ /* 0x000e64000800007f */
[----:B-1----:R-:W-:Y:S05]  /*9cd0*/  @!P0 BRA `(.L_x_245) ;  /* 0xfffffffc00f08947 */ /* 0x002fea000383ffff */
[----:B------:R-:W-:Y:S05]  /*9ce0*/  BRA `(.L_x_268) ;  /* 0xfffffff400747947 */ /* 0x000fea000383ffff */
.L_x_246:
[----:B0-----:R0:W1:Y:S02]  /*9cf0*/  SYNCS.PHASECHK.TRANS64.TRYWAIT P0, [R6+URZ], R3 ;  /* 0x00000003060075a7 */ /* 0x001064000800017f */
[----:B-1----:R-:W-:Y:S05]  /*9d00*/  @!P0 NANOSLEEP.SYNCS 0x989680 ;  /* 0x009896800000895d */ /* 0x002fea0003900000 */
[----:B------:R-:W1:Y:S02]  /*9d10*/  @!P0 SYNCS.PHASECHK.TRANS64 P0, [R6+URZ], R3 ;  /* 0x00000003060085a7 */ /* 0x000e64000800007f */
[----:B-1----:R-:W-:Y:S05]  /*9d20*/  @!P0 BRA `(.L_x_246) ;  /* 0xfffffffc00f08947 */ /* 0x002fea000383ffff */
[----:B------:R-:W-:Y:S05]  /*9d30*/  BRA `(.L_x_269) ;  /* 0xfffffff400847947 */ /* 0x000fea000383ffff */
.L_x_247:
[----:B0-----:R0:W1:Y:S02]  /*9d40*/  SYNCS.PHASECHK.TRANS64.TRYWAIT P0, [R7+URZ], R4 ;  /* 0x00000004070075a7 */ /* 0x001064000800017f */
[----:B-1----:R-:W-:Y:S05]  /*9d50*/  @!P0 NANOSLEEP.SYNCS 0x989680 ;  /* 0x009896800000895d */ /* 0x002fea0003900000 */
[----:B------:R-:W1:Y:S02]  /*9d60*/  @!P0 SYNCS.PHASECHK.TRANS64 P0, [R7+URZ], R4 ;  /* 0x00000004070085a7 */ /* 0x000e64000800007f */
[----:B-1----:R-:W-:Y:S05]  /*9d70*/  @!P0 BRA `(.L_x_247) ;  /* 0xfffffffc00f08947 */ /* 0x002fea000383ffff */
[----:B------:R-:W-:Y:S05]  /*9d80*/  BRA `(.L_x_270) ;  /* 0xfffffff400947947 */ /* 0x000fea000383ffff */
.L_x_248:
[----:B0-----:R0:W1:Y:S02]  /*9d90*/  SYNCS.PHASECHK.TRANS64.TRYWAIT P0, [R6+URZ], R3 ;  /* 0x00000003060075a7 */ /* 0x001064000800017f */
[----:B-1----:R-:W-:Y:S05]  /*9da0*/  @!P0 NANOSLEEP.SYNCS 0x989680 ;  /* 0x009896800000895d */ /* 0x002fea0003900000 */
[----:B------:R-:W1:Y:S02]  /*9db0*/  @!P0 SYNCS.PHASECHK.TRANS64 P0, [R6+URZ], R3 ;  /* 0x00000003060085a7 */ /* 0x000e64000800007f */
[----:B-1----:R-:W-:Y:S05]  /*9dc0*/  @!P0 BRA `(.L_x_248) ;  /* 0xfffffffc00f08947 */ /* 0x002fea000383ffff */
[----:B------:R-:W-:Y:S05]  /*9dd0*/  BRA `(.L_x_271) ;  /* 0xfffffff400a47947 */ /* 0x000fea000383ffff */
.L_x_249:
[----:B0-----:R0:W1:Y:S02]  /*9de0*/  SYNCS.PHASECHK.TRANS64.TRYWAIT P0, [R7+URZ], R4 ;  /* 0x00000004070075a7 */ /* 0x001064000800017f */
[----:B-1----:R-:W-:Y:S05]  /*9df0*/  @!P0 NANOSLEEP.SYNCS 0x989680 ;  /* 0x009896800000895d */ /* 0x002fea0003900000 */
[----:B------:R-:W1:Y:S02]  /*9e00*/  @!P0 SYNCS.PHASECHK.TRANS64 P0, [R7+URZ], R4 ;  /* 0x00000004070085a7 */ /* 0x000e64000800007f */
[----:B-1----:R-:W-:Y:S05]  /*9e10*/  @!P0 BRA `(.L_x_249) ;  /* 0xfffffffc00f08947 */ /* 0x002fea000383ffff */
[----:B------:R-:W-:Y:S05]  /*9e20*/  BRA `(.L_x_272) ;  /* 0xfffffff400b47947 */ /* 0x000fea000383ffff */
.L_x_250:
[----:B0-----:R0:W1:Y:S02]  /*9e30*/  SYNCS.PHASECHK.TRANS64.TRYWAIT P0, [R6+URZ], R3 ;  /* 0x00000003060075a7 */ /* 0x001064000800017f */
[----:B-1----:R-:W-:Y:S05]  /*9e40*/  @!P0 NANOSLEEP.SYNCS 0x989680 ;  /* 0x009896800000895d */ /* 0x002fea0003900000 */
[----:B------:R-:W1:Y:S02]  /*9e50*/  @!P0 SYNCS.PHASECHK.TRANS64 P0, [R6+URZ], R3 ;  /* 0x00000003060085a7 */ /* 0x000e64000800007f */
[----:B-1----:R-:W-:Y:S05]  /*9e60*/  @!P0 BRA `(.L_x_250) ;  /* 0xfffffffc00f08947 */ /* 0x002fea000383ffff */
[----:B------:R-:W-:Y:S05]  /*9e70*/  BRA `(.L_x_273) ;  /* 0xfffffff400c47947 */ /* 0x000fea000383ffff */
.L_x_251:
[----:B0-----:R0:W1:Y:S02]  /*9e80*/  SYNCS.PHASECHK.TRANS64.TRYWAIT P0, [R7+URZ], R4 ;  /* 0x00000004070075a7 */ /* 0x001064000800017f */
[----:B-1----:R-:W-:Y:S05]  /*9e90*/  @!P0 NANOSLEEP.SYNCS 0x989680 ;  /* 0x009896800000895d */ /* 0x002fea0003900000 */
[----:B------:R-:W1:Y:S02]  /*9ea0*/  @!P0 SYNCS.PHASECHK.TRANS64 P0, [R7+URZ], R4 ;  /* 0x00000004070085a7 */ /* 0x000e64000800007f */
[----:B-1----:R-:W-:Y:S05]  /*9eb0*/  @!P0 BRA `(.L_x_251) ;  /* 0xfffffffc00f08947 */ /* 0x002fea000383ffff */
[----:B------:R-:W-:Y:S05]  /*9ec0*/  BRA `(.L_x_274) ;  /* 0xfffffff400d47947 */ /* 0x000fea000383ffff */
.L_x_252:
[----:B0-----:R0:W1:Y:S02]  /*9ed0*/  SYNCS.PHASECHK.TRANS64.TRYWAIT P0, [R6+URZ], R3 ;  /* 0x00000003060075a7 */ /* 0x001064000800017f */
[----:B-1----:R-:W-:Y:S05]  /*9ee0*/  @!P0 NANOSLEEP.SYNCS 0x989680 ;  /* 0x009896800000895d */ /* 0x002fea0003900000 */
[----:B------:R-:W1:Y:S02]  /*9ef0*/  @!P0 SYNCS.PHASECHK.TRANS64 P0, [R6+URZ], R3 ;  /* 0x00000003060085a7 */ /* 0x000e64000800007f */
[----:B-1----:R-:W-:Y:S05]  /*9f00*/  @!P0 BRA `(.L_x_252) ;  /* 0xfffffffc00f08947 */ /* 0x002fea000383ffff */
[----:B------:R-:W-:Y:S05]  /*9f10*/  BRA `(.L_x_275) ;  /* 0xfffffff400e47947 */ /* 0x000fea000383ffff */
.L_x_253:
[----:B0-----:R0:W1:Y:S02]  /*9f20*/  SYNCS.PHASECHK.TRANS64.TRYWAIT P0, [R7+URZ], R4 ;  /* 0x00000004070075a7 */ /* 0x001064000800017f */
[----:B-1----:R-:W-:Y:S05]  /*9f30*/  @!P0 NANOSLEEP.SYNCS 0x989680 ;  /* 0x009896800000895d */ /* 0x002fea0003900000 */
[----:B------:R-:W1:Y:S02]  /*9f40*/  @!P0 SYNCS.PHASECHK.TRANS64 P0, [R7+URZ], R4 ;  /* 0x00000004070085a7 */ /* 0x000e64000800007f */
[----:B-1----:R-:W-:Y:S05]  /*9f50*/  @!P0 BRA `(.L_x_253) ;  /* 0xfffffffc00f08947 */ /* 0x002fea000383ffff */
[----:B------:R-:W-:Y:S05]  /*9f60*/  BRA `(.L_x_276) ;  /* 0xfffffff400f47947 */ /* 0x000fea000383ffff */
.L_x_254:
[----:B0-----:R0:W1:Y:S02]  /*9f70*/  SYNCS.PHASECHK.TRANS64.TRYWAIT P0, [R6+URZ], R3 ;  /* 0x00000003060075a7 */ /* 0x001064000800017f */
[----:B-1----:R-:W-:Y:S05]  /*9f80*/  @!P0 NANOSLEEP.SYNCS 0x989680 ;  /* 0x009896800000895d */ /* 0x002fea0003900000 */
[----:B------:R-:W1:Y:S02]  /*9f90*/  @!P0 SYNCS.PHASECHK.TRANS64 P0, [R6+URZ], R3 ;  /* 0x00000003060085a7 */ /* 0x000e64000800007f */
[----:B-1----:R-:W-:Y:S05]  /*9fa0*/  @!P0 BRA `(.L_x_254) ;  /* 0xfffffffc00f08947 */ /* 0x002fea000383ffff */
[----:B------:R-:W-:Y:S05]  /*9fb0*/  BRA `(.L_x_277) ;  /* 0xfffffff800047947 */ /* 0x000fea000383ffff */
.L_x_255:
[----:B0-----:R0:W1:Y:S02]  /*9fc0*/  SYNCS.PHASECHK.TRANS64.TRYWAIT P0, [R7+URZ], R4 ;  /* 0x00000004070075a7 */ /* 0x001064000800017f */
[----:B-1----:R-:W-:Y:S05]  /*9fd0*/  @!P0 NANOSLEEP.SYNCS 0x989680 ;  /* 0x009896800000895d */ /* 0x002fea0003900000 */
[----:B------:R-:W1:Y:S02]  /*9fe0*/  @!P0 SYNCS.PHASECHK.TRANS64 P0, [R7+URZ], R4 ;  /* 0x00000004070085a7 */ /* 0x000e64000800007f */
[----:B-1----:R-:W-:Y:S05]  /*9ff0*/  @!P0 BRA `(.L_x_255) ;  /* 0xfffffffc00f08947 */ /* 0x002fea000383ffff */
[----:B------:R-:W-:Y:S05]  /*a000*/  BRA `(.L_x_278) ;  /* 0xfffffff800147947 */ /* 0x000fea000383ffff */
.L_x_256:
[----:B0-----:R0:W1:Y:S02]  /*a010*/  SYNCS.PHASECHK.TRANS64.TRYWAIT P0, [R6+URZ], R3 ;  /* 0x00000003060075a7 */ /* 0x001064000800017f */
[----:B-1----:R-:W-:Y:S05]  /*a020*/  @!P0 NANOSLEEP.SYNCS 0x989680 ;  /* 0x009896800000895d */ /* 0x002fea0003900000 */
[----:B------:R-:W1:Y:S02]  /*a030*/  @!P0 SYNCS.PHASECHK.TRANS64 P0, [R6+URZ], R3 ;  /* 0x00000003060085a7 */ /* 0x000e64000800007f */
[----:B-1----:R-:W-:Y:S05]  /*a040*/  @!P0 BRA `(.L_x_256) ;  /* 0xfffffffc00f08947 */ /* 0x002fea000383ffff */
[----:B------:R-:W-:Y:S05]  /*a050*/  BRA `(.L_x_279) ;  /* 0xfffffff800247947 */ /* 0x000fea000383ffff */
.L_x_257:
[----:B-1----:R1:W2:Y:S02]  /*a060*/  SYNCS.PHASECHK.TRANS64.TRYWAIT P0, [R7+URZ], R4 ;  /* 0x00000004070075a7 */ /* 0x0022a4000800017f */
[----:B--2---:R-:W-:Y:S05]  /*a070*/  @!P0 NANOSLEEP.SYNCS 0x989680 ;  /* 0x009896800000895d */ /* 0x004fea0003900000 */
[----:B------:R-:W2:Y:S02]  /*a080*/  @!P0 SYNCS.PHASECHK.TRANS64 P0, [R7+URZ], R4 ;  /* 0x00000004070085a7 */ /* 0x000ea4000800007f */
[----:B--2---:R-:W-:Y:S05]  /*a090*/  @!P0 BRA `(.L_x_257) ;  /* 0xfffffffc00f08947 */ /* 0x004fea000383ffff */
[----:B------:R-:W-:Y:S05]  /*a0a0*/  BRA `(.L_x_280) ;  /* 0xfffffff8002c7947 */ /* 0x000fea000383ffff */
.L_x_281:
[----:B------:R-:W-:-:S00]  /*a0b0*/  BRA `(.L_x_281) ;  /* 0xfffffffc00fc7947 */ /* 0x000fc0000383ffff */
[----:B------:R-:W-:-:S00]  /*a0c0*/  NOP ;  /* 0x0000000000007918 */ /* 0x000fc00000000000 */
        /* <DEDUP_REMOVED lines=11> */
.L_x_282:


//--------------------- .nv.global.init           --------------------------
	.section	.nv.global.init,"aw",@progbits
.nv.global.init:
	.type		$str$22,@object
	.size		$str$22,($str$23 - $str$22)
$str$22:
        /*0000*/ 	.byte	0x6b, 0x5f, 0x74, 0x69, 0x6c, 0x65, 0x5f, 0x63, 0x6f, 0x75, 0x6e, 0x74, 0x20, 0x3e, 0x3d, 0x20
        /*0010*/ 	.byte	0x31, 0x00
	.type		$str$23,@object
	.size		$str$23,(__unnamed_1 - $str$23)
$str$23:
        /*0012*/ 	.byte	0x2f, 0x74, 0x6d, 0x70, 0x2f, 0x63, 0x75, 0x74, 0x6c, 0x61, 0x73, 0x73, 0x5f, 0x73, 0x77, 0x65
        /*0022*/ 	.byte	0x65, 0x70, 0x5f, 0x73, 0x72, 0x63, 0x2f, 0x69, 0x6e, 0x63, 0x6c, 0x75, 0x64, 0x65, 0x2f, 0x63
        /*0032*/ 	.byte	0x75, 0x74, 0x6c, 0x61, 0x73, 0x73, 0x2f, 0x67, 0x65, 0x6d, 0x6d, 0x2f, 0x63, 0x6f, 0x6c, 0x6c
        /*0042*/ 	.byte	0x65, 0x63, 0x74, 0x69, 0x76, 0x65, 0x2f, 0x73, 0x6d, 0x39, 0x30, 0x5f, 0x6d, 0x6d, 0x61, 0x5f
        /*0052*/ 	.byte	0x74, 0x6d, 0x61, 0x5f, 0x67, 0x6d, 0x6d, 0x61, 0x5f, 0x73, 0x73, 0x5f, 0x77, 0x61, 0x72, 0x70
        /*0062*/ 	.byte	0x73, 0x70, 0x65, 0x63, 0x69, 0x61, 0x6c, 0x69, 0x7a, 0x65, 0x64, 0x2e, 0x68, 0x70, 0x70, 0x00
	.type		__unnamed_1,@object
	.size		__unnamed_1,(.L_0 - __unnamed_1)
__unnamed_1:
        /*0072*/ 	.byte	0x76, 0x6f, 0x69, 0x64, 0x20, 0x63, 0x75, 0x74, 0x6c, 0x61, 0x73, 0x73, 0x3a, 0x3a, 0x67, 0x65
        /* <DEDUP_REMOVED lines=179> */
        /*0bb2*/ 	.byte	0x65, 0x6e, 0x74, 0x69, 0x74, 0x79, 0x5d, 0x00
.L_0:


//--------------------- .nv.shared._ZN7cutlass13device_kernelINS_4gemm6kernel13GemmUniversalIN4cute5tupleIJiiiiEEENS1_10collective13CollectiveMmaINS1_34MainloopSm90TmaGmmaWarpSpecializedILi14ENS5_IJNS4_1CILi1EEESB_SB_EEENS1_32KernelTmaWarpSpecializedPingpongEEENS5_IJNSA_ILi64EEENSA_ILi192EEENSA_ILi32EEEEEENS_6half_tENS5_IJlSB_lEEESJ_SK_NS4_8TiledMMAINS4_8MMA_AtomIJNS4_4SM904GMMA26MMA_64x192x16_F32F16F16_SSILNSO_5MajorE0ELSQ_0ELNSO_7ScaleInE1ELSR_1EEEEEENS4_6LayoutISC_NS5_IJNSA_ILi0EEESV_SV_EEEEENS5_IJNS4_10UnderscoreESY_SY_EEEEENS4_13SM90_TMA_LOADENS4_14ComposedLayoutINS4_7SwizzleILi2ELi4ELi3EEENS4_18smem_ptr_flag_bitsILi16EEENSU_INS5_IJNSA_ILi8EEESH_EEENS5_IJSH_SB_EEEEEEEvNS4_8identityES11_S1B_vS1C_EENS_8epilogue10collective6detail29Sm90TmaWarpSpecializedAdapterINS1F_15DefaultEpilogueISJ_SK_SK_NS1E_6thread17LinearCombinationISJ_Li1EffLNS1J_9ScaleType4KindE0ELNS_15FloatRoundStyleE2ESJ_EENS1_15EpilogueDefaultEEEEEvvEEEEvNT_6ParamsE --------------------------
	.section	.nv.shared._ZN7cutlass13device_kernelINS_4gemm6kernel13GemmUniversalIN4cute5tupleIJiiiiEEENS1_10collective13CollectiveMmaINS1_34MainloopSm90TmaGmmaWarpSpecializedILi14ENS5_IJNS4_1CILi1EEESB_SB_EEENS1_32KernelTmaWarpSpecializedPingpongEEENS5_IJNSA_ILi64EEENSA_ILi192EEENSA_ILi32EEEEEENS_6half_tENS5_IJlSB_lEEESJ_SK_NS4_8TiledMMAINS4_8MMA_AtomIJNS4_4SM904GMMA26MMA_64x192x16_F32F16F16_SSILNSO_5MajorE0ELSQ_0ELNSO_7ScaleInE1ELSR_1EEEEEENS4_6LayoutISC_NS5_IJNSA_ILi0EEESV_SV_EEEEENS5_IJNS4_10UnderscoreESY_SY_EEEEENS4_13SM90_TMA_LOADENS4_14ComposedLayoutINS4_7SwizzleILi2ELi4ELi3EEENS4_18smem_ptr_flag_bitsILi16EEENSU_INS5_IJNSA_ILi8EEESH_EEENS5_IJSH_SB_EEEEEEEvNS4_8identityES11_S1B_vS1C_EENS_8epilogue10collective6detail29Sm90TmaWarpSpecializedAdapterINS1F_15DefaultEpilogueISJ_SK_SK_NS1E_6thread17LinearCombinationISJ_Li1EffLNS1J_9ScaleType4KindE0ELNS_15FloatRoundStyleE2ESJ_EENS1_15EpilogueDefaultEEEEEvvEEEEvNT_6ParamsE,"aw",@nobits
	.sectionflags	@""
	.align	16
	.zero		1024


//--------------------- .nv.shared.reserved.0     --------------------------
	.section	.nv.shared.reserved.0,"aw",@nobits
	.weak		__nv_reservedSMEM_offset_0_alias
	.size		__nv_reservedSMEM_offset_0_alias, 0, 0
	.other		__nv_reservedSMEM_offset_0_alias,@"STO_CUDA_RESERVED_SHARED STV_DEFAULT"
__nv_reservedSMEM_offset_0_alias:
	.zero		0


//--------------------- .nv.global                --------------------------
	.section	.nv.global,"aw",@nobits
.nv.global:
	.type		_ZN39_INTERNAL_520f740e_4_k_cu_5f9807ad_90044cute1_E,@object
	.size		_ZN39_INTERNAL_520f740e_4_k_cu_5f9807ad_90044cute1_E,(_ZN39_INTERNAL_520f740e_4_k_cu_5f9807ad_90044cuda3std3__45__cpo6cbeginE - _ZN39_INTERNAL_520f740e_4_k_cu_5f9807ad_90044cute1_E)
_ZN39_INTERNAL_520f740e_4_k_cu_5f9807ad_90044cute1_E:
	.zero		1
	.type		_ZN39_INTERNAL_520f740e_4_k_cu_5f9807ad_90044cuda3std3__45__cpo6cbeginE,@object
	.size		_ZN39_INTERNAL_520f740e_4_k_cu_5f9807ad_90044cuda3std3__45__cpo6cbeginE,(_ZN39_INTERNAL_520f740e_4_k_cu_5f9807ad_90044cuda3std3__48in_placeE - _ZN39_INTERNAL_520f740e_4_k_cu_5f9807ad_90044cuda3std3__45__cpo6cbeginE)
_ZN39_INTERNAL_520f740e_4_k_cu_5f9807ad_90044cuda3std3__45__cpo6cbeginE:
	.zero		1
	.type		_ZN39_INTERNAL_520f740e_4_k_cu_5f9807ad_90044cuda3std3__48in_placeE,@object
	.size		_ZN39_INTERNAL_520f740e_4_k_cu_5f9807ad_90044cuda3std3__48in_placeE,(_ZN39_INTERNAL_520f740e_4_k_cu_5f9807ad_90044cuda3std6ranges3__45__cpo9iter_moveE - _ZN39_INTERNAL_520f740e_4_k_cu_5f9807ad_90044cuda3std3__48in_placeE)
_ZN39_INTERNAL_520f740e_4_k_cu_5f9807ad_90044cuda3std3__48in_placeE:
	.zero		1
	.type		_ZN39_INTERNAL_520f740e_4_k_cu_5f9807ad_90044cuda3std6ranges3__45__cpo9iter_moveE,@object
	.size		_ZN39_INTERNAL_520f740e_4_k_cu_5f9807ad_90044cuda3std6ranges3__45__cpo9iter_moveE,(_ZN39_INTERNAL_520f740e_4_k_cu_5f9807ad_90044cuda3std3__45__cpo5beginE - _ZN39_INTERNAL_520f740e_4_k_cu_5f9807ad_90044cuda3std6ranges3__45__cpo9iter_moveE)
_ZN39_INTERNAL_520f740e_4_k_cu_5f9807ad_90044cuda3std6ranges3__45__cpo9iter_moveE:
	.zero		1
	.type		_ZN39_INTERNAL_520f740e_4_k_cu_5f9807ad_90044cuda3std3__45__cpo5beginE,@object
	.size		_ZN39_INTERNAL_520f740e_4_k_cu_5f9807ad_90044cuda3std3__45__cpo5beginE,(_ZN39_INTERNAL_520f740e_4_k_cu_5f9807ad_90044cuda3std3__441_GLOBAL__N__520f740e_4_k_cu_5f9807ad_90046ignoreE - _ZN39_INTERNAL_520f740e_4_k_cu_5f9807ad_90044cuda3std3__45__cpo5beginE)
_ZN39_INTERNAL_520f740e_4_k_cu_5f9807ad_90044cuda3std3__45__cpo5beginE:
	.zero		1
	.type		_ZN39_INTERNAL_520f740e_4_k_cu_5f9807ad_90044cuda3std3__441_GLOBAL__N__520f740e_4_k_cu_5f9807ad_90046ignoreE,@object
	.size		_ZN39_INTERNAL_520f740e_4_k_cu_5f9807ad_90044cuda3std3__441_GLOBAL__N__520f740e_4_k_cu_5f9807ad_90046ignoreE,(_ZN39_INTERNAL_520f740e_4_k_cu_5f9807ad_90044cute7productE - _ZN39_INTERNAL_520f740e_4_k_cu_5f9807ad_90044cuda3std3__441_GLOBAL__N__520f740e_4_k_cu_5f9807ad_90046ignoreE)
_ZN39_INTERNAL_520f740e_4_k_cu_5f9807ad_90044cuda3std3__441_GLOBAL__N__520f740e_4_k_cu_5f9807ad_90046ignoreE:
	.zero		1
	.type		_ZN39_INTERNAL_520f740e_4_k_cu_5f9807ad_90044cute7productE,@object
	.size		_ZN39_INTERNAL_520f740e_4_k_cu_5f9807ad_90044cute7productE,(_ZN39_INTERNAL_520f740e_4_k_cu_5f9807ad_90044cuda3std3__45__cpo3endE - _ZN39_INTERNAL_520f740e_4_k_cu_5f9807ad_90044cute7productE)
_ZN39_INTERNAL_520f740e_4_k_cu_5f9807ad_90044cute7productE:
	.zero		1
	.type		_ZN39_INTERNAL_520f740e_4_k_cu_5f9807ad_90044cuda3std3__45__cpo3endE,@object
	.size		_ZN39_INTERNAL_520f740e_4_k_cu_5f9807ad_90044cuda3std3__45__cpo3endE,(_ZN39_INTERNAL_520f740e_4_k_cu_5f9807ad_90044cuda3std3__419piecewise_constructE - _ZN39_INTERNAL_520f740e_4_k_cu_5f9807ad_90044cuda3std3__45__cpo3endE)
_ZN39_INTERNAL_520f740e_4_k_cu_5f9807ad_90044cuda3std3__45__cpo3endE:
	.zero		1
	.type		_ZN39_INTERNAL_520f740e_4_k_cu_5f9807ad_90044cuda3std3__419piecewise_constructE,@object
	.size		_ZN39_INTERNAL_520f740e_4_k_cu_5f9807ad_90044cuda3std3__419piecewise_constructE,(_ZN39_INTERNAL_520f740e_4_k_cu_5f9807ad_90044cuda3std3__45__cpo4cendE - _ZN39_INTERNAL_520f740e_4_k_cu_5f9807ad_90044cuda3std3__419piecewise_constructE)
_ZN39_INTERNAL_520f740e_4_k_cu_5f9807ad_90044cuda3std3__419piecewise_constructE:
	.zero		1
	.type		_ZN39_INTERNAL_520f740e_4_k_cu_5f9807ad_90044cuda3std3__45__cpo4cendE,@object
	.size		_ZN39_INTERNAL_520f740e_4_k_cu_5f9807ad_90044cuda3std3__45__cpo4cendE,(_ZN39_INTERNAL_520f740e_4_k_cu_5f9807ad_90044cuda3std6ranges3__45__cpo4swapE - _ZN39_INTERNAL_520f740e_4_k_cu_5f9807ad_90044cuda3std3__45__cpo4cendE)
_ZN39_INTERNAL_520f740e_4_k_cu_5f9807ad_90044cuda3std3__45__cpo4cendE:
	.zero		1
	.type		_ZN39_INTERNAL_520f740e_4_k_cu_5f9807ad_90044cuda3std6ranges3__45__cpo4swapE,@object
	.size		_ZN39_INTERNAL_520f740e_4_k_cu_5f9807ad_90044cuda3std6ranges3__45__cpo4swapE,(.L_8 - _ZN39_INTERNAL_520f740e_4_k_cu_5f9807ad_90044cuda3std6ranges3__45__cpo4swapE)
_ZN39_INTERNAL_520f740e_4_k_cu_5f9807ad_90044cuda3std6ranges3__45__cpo4swapE:
	.zero		1
.L_8:


//--------------------- .nv.constant0._ZN7cutlass13device_kernelINS_4gemm6kernel13GemmUniversalIN4cute5tupleIJiiiiEEENS1_10collective13CollectiveMmaINS1_34MainloopSm90TmaGmmaWarpSpecializedILi14ENS5_IJNS4_1CILi1EEESB_SB_EEENS1_32KernelTmaWarpSpecializedPingpongEEENS5_IJNSA_ILi64EEENSA_ILi192EEENSA_ILi32EEEEEENS_6half_tENS5_IJlSB_lEEESJ_SK_NS4_8TiledMMAINS4_8MMA_AtomIJNS4_4SM904GMMA26MMA_64x192x16_F32F16F16_SSILNSO_5MajorE0ELSQ_0ELNSO_7ScaleInE1ELSR_1EEEEEENS4_6LayoutISC_NS5_IJNSA_ILi0EEESV_SV_EEEEENS5_IJNS4_10UnderscoreESY_SY_EEEEENS4_13SM90_TMA_LOADENS4_14ComposedLayoutINS4_7SwizzleILi2ELi4ELi3EEENS4_18smem_ptr_flag_bitsILi16EEENSU_INS5_IJNSA_ILi8EEESH_EEENS5_IJSH_SB_EEEEEEEvNS4_8identityES11_S1B_vS1C_EENS_8epilogue10collective6detail29Sm90TmaWarpSpecializedAdapterINS1F_15DefaultEpilogueISJ_SK_SK_NS1E_6thread17LinearCombinationISJ_Li1EffLNS1J_9ScaleType4KindE0ELNS_15FloatRoundStyleE2ESJ_EENS1_15EpilogueDefaultEEEEEvvEEEEvNT_6ParamsE --------------------------
	.section	.nv.constant0._ZN7cutlass13device_kernelINS_4gemm6kernel13GemmUniversalIN4cute5tupleIJiiiiEEENS1_10collective13CollectiveMmaINS1_34MainloopSm90TmaGmmaWarpSpecializedILi14ENS5_IJNS4_1CILi1EEESB_SB_EEENS1_32KernelTmaWarpSpecializedPingpongEEENS5_IJNSA_ILi64EEENSA_ILi192EEENSA_ILi32EEEEEENS_6half_tENS5_IJlSB_lEEESJ_SK_NS4_8TiledMMAINS4_8MMA_AtomIJNS4_4SM904GMMA26MMA_64x192x16_F32F16F16_SSILNSO_5MajorE0ELSQ_0ELNSO_7ScaleInE1ELSR_1EEEEEENS4_6LayoutISC_NS5_IJNSA_ILi0EEESV_SV_EEEEENS5_IJNS4_10UnderscoreESY_SY_EEEEENS4_13SM90_TMA_LOADENS4_14ComposedLayoutINS4_7SwizzleILi2ELi4ELi3EEENS4_18smem_ptr_flag_bitsILi16EEENSU_INS5_IJNSA_ILi8EEESH_EEENS5_IJSH_SB_EEEEEEEvNS4_8identityES11_S1B_vS1C_EENS_8epilogue10collective6detail29Sm90TmaWarpSpecializedAdapterINS1F_15DefaultEpilogueISJ_SK_SK_NS1E_6thread17LinearCombinationISJ_Li1EffLNS1J_9ScaleType4KindE0ELNS_15FloatRoundStyleE2ESJ_EENS1_15EpilogueDefaultEEEEEvvEEEEvNT_6ParamsE,"a",@progbits
	.sectionflags	@""
	.align	4
.nv.constant0._ZN7cutlass13device_kernelINS_4gemm6kernel13GemmUniversalIN4cute5tupleIJiiiiEEENS1_10collective13CollectiveMmaINS1_34MainloopSm90TmaGmmaWarpSpecializedILi14ENS5_IJNS4_1CILi1EEESB_SB_EEENS1_32KernelTmaWarpSpecializedPingpongEEENS5_IJNSA_ILi64EEENSA_ILi192EEENSA_ILi32EEEEEENS_6half_tENS5_IJlSB_lEEESJ_SK_NS4_8TiledMMAINS4_8MMA_AtomIJNS4_4SM904GMMA26MMA_64x192x16_F32F16F16_SSILNSO_5MajorE0ELSQ_0ELNSO_7ScaleInE1ELSR_1EEEEEENS4_6LayoutISC_NS5_IJNSA_ILi0EEESV_SV_EEEEENS5_IJNS4_10UnderscoreESY_SY_EEEEENS4_13SM90_TMA_LOADENS4_14ComposedLayoutINS4_7SwizzleILi2ELi4ELi3EEENS4_18smem_ptr_flag_bitsILi16EEENSU_INS5_IJNSA_ILi8EEESH_EEENS5_IJSH_SB_EEEEEEEvNS4_8identityES11_S1B_vS1C_EENS_8epilogue10collective6detail29Sm90TmaWarpSpecializedAdapterINS1F_15DefaultEpilogueISJ_SK_SK_NS1E_6thread17LinearCombinationISJ_Li1EffLNS1J_9ScaleType4KindE0ELNS_15FloatRoundStyleE2ESJ_EENS1_15EpilogueDefaultEEEEEvvEEEEvNT_6ParamsE:
	.zero		1664


//--------------------- SYMBOLS --------------------------

	.type		.nv.reservedSmem.offset0,@object
	.size		.nv.reservedSmem.offset0,0x4
	.type		__assertfail,@function
